//
// Generated by NVIDIA NVVM Compiler
//
// Compiler Build ID: CL-36424714
// Cuda compilation tools, release 13.0, V13.0.88
// Based on NVVM 20.0.0
//

.version 9.0
.target sm_100
.address_size 64

	// .globl	_Z19compute_mean_kernelPKfPfiiii
.extern .shared .align 16 .b8 shared[];

.visible .entry _Z19compute_mean_kernelPKfPfiiii(
	.param .u64 .ptr .align 1 _Z19compute_mean_kernelPKfPfiiii_param_0,
	.param .u64 .ptr .align 1 _Z19compute_mean_kernelPKfPfiiii_param_1,
	.param .u32 _Z19compute_mean_kernelPKfPfiiii_param_2,
	.param .u32 _Z19compute_mean_kernelPKfPfiiii_param_3,
	.param .u32 _Z19compute_mean_kernelPKfPfiiii_param_4,
	.param .u32 _Z19compute_mean_kernelPKfPfiiii_param_5
)
{
	.reg .pred 	%p<7>;
	.reg .b32 	%r<32>;
	.reg .b32 	%f<15>;
	.reg .b64 	%rd<9>;

	ld.param.u64 	%rd2, [_Z19compute_mean_kernelPKfPfiiii_param_0];
	ld.param.u64 	%rd3, [_Z19compute_mean_kernelPKfPfiiii_param_1];
	ld.param.u32 	%r12, [_Z19compute_mean_kernelPKfPfiiii_param_2];
	ld.param.u32 	%r15, [_Z19compute_mean_kernelPKfPfiiii_param_3];
	ld.param.u32 	%r13, [_Z19compute_mean_kernelPKfPfiiii_param_4];
	ld.param.u32 	%r14, [_Z19compute_mean_kernelPKfPfiiii_param_5];
	mov.u32 	%r1, %ctaid.x;
	mov.u32 	%r2, %tid.x;
	mul.lo.s32 	%r16, %r13, %r15;
	mul.lo.s32 	%r3, %r16, %r14;
	setp.ge.s32 	%p1, %r2, %r3;
	mov.f32 	%f14, 0f00000000;
	@%p1 bra 	$L__BB0_3;
	mul.lo.s32 	%r4, %r14, %r13;
	mov.u32 	%r5, %ntid.x;
	cvta.to.global.u64 	%rd1, %rd2;
	mov.f32 	%f14, 0f00000000;
	mov.u32 	%r30, %r2;
$L__BB0_2:
	div.s32 	%r17, %r30, %r4;
	mul.lo.s32 	%r18, %r17, %r4;
	sub.s32 	%r19, %r30, %r18;
	div.s32 	%r20, %r19, %r14;
	mul.lo.s32 	%r21, %r20, %r14;
	sub.s32 	%r22, %r19, %r21;
	mad.lo.s32 	%r23, %r17, %r12, %r1;
	mad.lo.s32 	%r24, %r23, %r13, %r20;
	mad.lo.s32 	%r25, %r24, %r14, %r22;
	mul.wide.s32 	%rd4, %r25, 4;
	add.s64 	%rd5, %rd1, %rd4;
	ld.global.f32 	%f6, [%rd5];
	add.f32 	%f14, %f14, %f6;
	add.s32 	%r30, %r30, %r5;
	setp.lt.s32 	%p2, %r30, %r3;
	@%p2 bra 	$L__BB0_2;
$L__BB0_3:
	shl.b32 	%r26, %r2, 2;
	mov.u32 	%r27, shared;
	add.s32 	%r8, %r27, %r26;
	st.shared.f32 	[%r8], %f14;
	bar.sync 	0;
	mov.u32 	%r31, %ntid.x;
	setp.lt.u32 	%p3, %r31, 2;
	@%p3 bra 	$L__BB0_7;
$L__BB0_4:
	shr.u32 	%r11, %r31, 1;
	setp.ge.u32 	%p4, %r2, %r11;
	@%p4 bra 	$L__BB0_6;
	shl.b32 	%r28, %r11, 2;
	add.s32 	%r29, %r8, %r28;
	ld.shared.f32 	%f7, [%r29];
	ld.shared.f32 	%f8, [%r8];
	add.f32 	%f9, %f7, %f8;
	st.shared.f32 	[%r8], %f9;
$L__BB0_6:
	bar.sync 	0;
	setp.gt.u32 	%p5, %r31, 3;
	mov.u32 	%r31, %r11;
	@%p5 bra 	$L__BB0_4;
$L__BB0_7:
	setp.ne.s32 	%p6, %r2, 0;
	@%p6 bra 	$L__BB0_9;
	ld.shared.f32 	%f10, [shared];
	cvt.rn.f32.s32 	%f11, %r3;
	div.rn.f32 	%f12, %f10, %f11;
	cvta.to.global.u64 	%rd6, %rd3;
	mul.wide.u32 	%rd7, %r1, 4;
	add.s64 	%rd8, %rd6, %rd7;
	st.global.f32 	[%rd8], %f12;
$L__BB0_9:
	ret;

}
	// .globl	_Z18compute_var_kernelPKfS0_Pfiiii
.visible .entry _Z18compute_var_kernelPKfS0_Pfiiii(
	.param .u64 .ptr .align 1 _Z18compute_var_kernelPKfS0_Pfiiii_param_0,
	.param .u64 .ptr .align 1 _Z18compute_var_kernelPKfS0_Pfiiii_param_1,
	.param .u64 .ptr .align 1 _Z18compute_var_kernelPKfS0_Pfiiii_param_2,
	.param .u32 _Z18compute_var_kernelPKfS0_Pfiiii_param_3,
	.param .u32 _Z18compute_var_kernelPKfS0_Pfiiii_param_4,
	.param .u32 _Z18compute_var_kernelPKfS0_Pfiiii_param_5,
	.param .u32 _Z18compute_var_kernelPKfS0_Pfiiii_param_6
)
{
	.reg .pred 	%p<7>;
	.reg .b32 	%r<32>;
	.reg .b32 	%f<17>;
	.reg .b64 	%rd<13>;

	ld.param.u64 	%rd2, [_Z18compute_var_kernelPKfS0_Pfiiii_param_0];
	ld.param.u64 	%rd4, [_Z18compute_var_kernelPKfS0_Pfiiii_param_1];
	ld.param.u64 	%rd3, [_Z18compute_var_kernelPKfS0_Pfiiii_param_2];
	ld.param.u32 	%r12, [_Z18compute_var_kernelPKfS0_Pfiiii_param_3];
	ld.param.u32 	%r15, [_Z18compute_var_kernelPKfS0_Pfiiii_param_4];
	ld.param.u32 	%r13, [_Z18compute_var_kernelPKfS0_Pfiiii_param_5];
	ld.param.u32 	%r14, [_Z18compute_var_kernelPKfS0_Pfiiii_param_6];
	cvta.to.global.u64 	%rd5, %rd4;
	mov.u32 	%r1, %ctaid.x;
	mov.u32 	%r2, %tid.x;
	mul.lo.s32 	%r16, %r13, %r15;
	mul.lo.s32 	%r3, %r16, %r14;
	mul.wide.u32 	%rd6, %r1, 4;
	add.s64 	%rd7, %rd5, %rd6;
	ld.global.f32 	%f1, [%rd7];
	setp.ge.s32 	%p1, %r2, %r3;
	mov.f32 	%f16, 0f00000000;
	@%p1 bra 	$L__BB1_3;
	mul.lo.s32 	%r4, %r14, %r13;
	mov.u32 	%r5, %ntid.x;
	cvta.to.global.u64 	%rd1, %rd2;
	mov.f32 	%f16, 0f00000000;
	mov.u32 	%r30, %r2;
$L__BB1_2:
	div.s32 	%r17, %r30, %r4;
	mul.lo.s32 	%r18, %r17, %r4;
	sub.s32 	%r19, %r30, %r18;
	div.s32 	%r20, %r19, %r14;
	mul.lo.s32 	%r21, %r20, %r14;
	sub.s32 	%r22, %r19, %r21;
	mad.lo.s32 	%r23, %r17, %r12, %r1;
	mad.lo.s32 	%r24, %r23, %r13, %r20;
	mad.lo.s32 	%r25, %r24, %r14, %r22;
	mul.wide.s32 	%rd8, %r25, 4;
	add.s64 	%rd9, %rd1, %rd8;
	ld.global.f32 	%f7, [%rd9];
	sub.f32 	%f8, %f7, %f1;
	fma.rn.f32 	%f16, %f8, %f8, %f16;
	add.s32 	%r30, %r30, %r5;
	setp.lt.s32 	%p2, %r30, %r3;
	@%p2 bra 	$L__BB1_2;
$L__BB1_3:
	shl.b32 	%r26, %r2, 2;
	mov.u32 	%r27, shared;
	add.s32 	%r8, %r27, %r26;
	st.shared.f32 	[%r8], %f16;
	bar.sync 	0;
	mov.u32 	%r31, %ntid.x;
	setp.lt.u32 	%p3, %r31, 2;
	@%p3 bra 	$L__BB1_7;
$L__BB1_4:
	shr.u32 	%r11, %r31, 1;
	setp.ge.u32 	%p4, %r2, %r11;
	@%p4 bra 	$L__BB1_6;
	shl.b32 	%r28, %r11, 2;
	add.s32 	%r29, %r8, %r28;
	ld.shared.f32 	%f9, [%r29];
	ld.shared.f32 	%f10, [%r8];
	add.f32 	%f11, %f9, %f10;
	st.shared.f32 	[%r8], %f11;
$L__BB1_6:
	bar.sync 	0;
	setp.gt.u32 	%p5, %r31, 3;
	mov.u32 	%r31, %r11;
	@%p5 bra 	$L__BB1_4;
$L__BB1_7:
	setp.ne.s32 	%p6, %r2, 0;
	@%p6 bra 	$L__BB1_9;
	ld.shared.f32 	%f12, [shared];
	cvt.rn.f32.s32 	%f13, %r3;
	div.rn.f32 	%f14, %f12, %f13;
	cvta.to.global.u64 	%rd10, %rd3;
	add.s64 	%rd12, %rd10, %rd6;
	st.global.f32 	[%rd12], %f14;
$L__BB1_9:
	ret;

}
	// .globl	_Z28update_moving_average_kernelPfS_PKfS1_fi
.visible .entry _Z28update_moving_average_kernelPfS_PKfS1_fi(
	.param .u64 .ptr .align 1 _Z28update_moving_average_kernelPfS_PKfS1_fi_param_0,
	.param .u64 .ptr .align 1 _Z28update_moving_average_kernelPfS_PKfS1_fi_param_1,
	.param .u64 .ptr .align 1 _Z28update_moving_average_kernelPfS_PKfS1_fi_param_2,
	.param .u64 .ptr .align 1 _Z28update_moving_average_kernelPfS_PKfS1_fi_param_3,
	.param .f32 _Z28update_moving_average_kernelPfS_PKfS1_fi_param_4,
	.param .u32 _Z28update_moving_average_kernelPfS_PKfS1_fi_param_5
)
{
	.reg .pred 	%p<2>;
	.reg .b32 	%r<6>;
	.reg .b32 	%f<12>;
	.reg .b64 	%rd<14>;

	ld.param.u64 	%rd1, [_Z28update_moving_average_kernelPfS_PKfS1_fi_param_0];
	ld.param.u64 	%rd2, [_Z28update_moving_average_kernelPfS_PKfS1_fi_param_1];
	ld.param.u64 	%rd3, [_Z28update_moving_average_kernelPfS_PKfS1_fi_param_2];
	ld.param.u64 	%rd4, [_Z28update_moving_average_kernelPfS_PKfS1_fi_param_3];
	ld.param.f32 	%f1, [_Z28update_moving_average_kernelPfS_PKfS1_fi_param_4];
	ld.param.u32 	%r2, [_Z28update_moving_average_kernelPfS_PKfS1_fi_param_5];
	mov.u32 	%r3, %ctaid.x;
	mov.u32 	%r4, %ntid.x;
	mov.u32 	%r5, %tid.x;
	mad.lo.s32 	%r1, %r3, %r4, %r5;
	setp.ge.s32 	%p1, %r1, %r2;
	@%p1 bra 	$L__BB2_2;
	cvta.to.global.u64 	%rd5, %rd1;
	cvta.to.global.u64 	%rd6, %rd3;
	cvta.to.global.u64 	%rd7, %rd2;
	cvta.to.global.u64 	%rd8, %rd4;
	mul.wide.s32 	%rd9, %r1, 4;
	add.s64 	%rd10, %rd5, %rd9;
	ld.global.f32 	%f2, [%rd10];
	mov.f32 	%f3, 0f3F800000;
	sub.f32 	%f4, %f3, %f1;
	add.s64 	%rd11, %rd6, %rd9;
	ld.global.f32 	%f5, [%rd11];
	mul.f32 	%f6, %f4, %f5;
	fma.rn.f32 	%f7, %f1, %f2, %f6;
	st.global.f32 	[%rd10], %f7;
	add.s64 	%rd12, %rd7, %rd9;
	ld.global.f32 	%f8, [%rd12];
	add.s64 	%rd13, %rd8, %rd9;
	ld.global.f32 	%f9, [%rd13];
	mul.f32 	%f10, %f4, %f9;
	fma.rn.f32 	%f11, %f1, %f8, %f10;
	st.global.f32 	[%rd12], %f11;
$L__BB2_2:
	ret;

}
	// .globl	_Z24batchnorm_forward_kernelPKfPfS0_S0_S0_S0_fiiii
.visible .entry _Z24batchnorm_forward_kernelPKfPfS0_S0_S0_S0_fiiii(
	.param .u64 .ptr .align 1 _Z24batchnorm_forward_kernelPKfPfS0_S0_S0_S0_fiiii_param_0,
	.param .u64 .ptr .align 1 _Z24batchnorm_forward_kernelPKfPfS0_S0_S0_S0_fiiii_param_1,
	.param .u64 .ptr .align 1 _Z24batchnorm_forward_kernelPKfPfS0_S0_S0_S0_fiiii_param_2,
	.param .u64 .ptr .align 1 _Z24batchnorm_forward_kernelPKfPfS0_S0_S0_S0_fiiii_param_3,
	.param .u64 .ptr .align 1 _Z24batchnorm_forward_kernelPKfPfS0_S0_S0_S0_fiiii_param_4,
	.param .u64 .ptr .align 1 _Z24batchnorm_forward_kernelPKfPfS0_S0_S0_S0_fiiii_param_5,
	.param .f32 _Z24batchnorm_forward_kernelPKfPfS0_S0_S0_S0_fiiii_param_6,
	.param .u32 _Z24batchnorm_forward_kernelPKfPfS0_S0_S0_S0_fiiii_param_7,
	.param .u32 _Z24batchnorm_forward_kernelPKfPfS0_S0_S0_S0_fiiii_param_8,
	.param .u32 _Z24batchnorm_forward_kernelPKfPfS0_S0_S0_S0_fiiii_param_9,
	.param .u32 _Z24batchnorm_forward_kernelPKfPfS0_S0_S0_S0_fiiii_param_10
)
{
	.reg .pred 	%p<2>;
	.reg .b32 	%r<25>;
	.reg .b32 	%f<12>;
	.reg .b64 	%rd<23>;

	ld.param.u64 	%rd2, [_Z24batchnorm_forward_kernelPKfPfS0_S0_S0_S0_fiiii_param_1];
	ld.param.u64 	%rd4, [_Z24batchnorm_forward_kernelPKfPfS0_S0_S0_S0_fiiii_param_3];
	ld.param.u64 	%rd5, [_Z24batchnorm_forward_kernelPKfPfS0_S0_S0_S0_fiiii_param_4];
	ld.param.u64 	%rd6, [_Z24batchnorm_forward_kernelPKfPfS0_S0_S0_S0_fiiii_param_5];
	ld.param.f32 	%f1, [_Z24batchnorm_forward_kernelPKfPfS0_S0_S0_S0_fiiii_param_6];
	ld.param.u32 	%r2, [_Z24batchnorm_forward_kernelPKfPfS0_S0_S0_S0_fiiii_param_7];
	ld.param.u32 	%r5, [_Z24batchnorm_forward_kernelPKfPfS0_S0_S0_S0_fiiii_param_8];
	ld.param.u32 	%r3, [_Z24batchnorm_forward_kernelPKfPfS0_S0_S0_S0_fiiii_param_9];
	ld.param.u32 	%r4, [_Z24batchnorm_forward_kernelPKfPfS0_S0_S0_S0_fiiii_param_10];
	mov.u32 	%r6, %ctaid.x;
	mov.u32 	%r7, %ntid.x;
	mov.u32 	%r8, %tid.x;
	mad.lo.s32 	%r1, %r6, %r7, %r8;
	mul.lo.s32 	%r9, %r5, %r2;
	mul.lo.s32 	%r10, %r9, %r3;
	mul.lo.s32 	%r11, %r10, %r4;
	setp.ge.s32 	%p1, %r1, %r11;
	@%p1 bra 	$L__BB3_2;
	ld.param.u64 	%rd22, [_Z24batchnorm_forward_kernelPKfPfS0_S0_S0_S0_fiiii_param_2];
	ld.param.u64 	%rd21, [_Z24batchnorm_forward_kernelPKfPfS0_S0_S0_S0_fiiii_param_0];
	cvta.to.global.u64 	%rd7, %rd6;
	cvta.to.global.u64 	%rd8, %rd21;
	cvta.to.global.u64 	%rd9, %rd5;
	cvta.to.global.u64 	%rd10, %rd22;
	cvta.to.global.u64 	%rd11, %rd4;
	cvta.to.global.u64 	%rd12, %rd2;
	mul.lo.s32 	%r12, %r3, %r2;
	mul.lo.s32 	%r13, %r12, %r4;
	div.s32 	%r14, %r1, %r13;
	mul.lo.s32 	%r15, %r4, %r3;
	div.s32 	%r16, %r1, %r15;
	rem.s32 	%r17, %r16, %r2;
	div.s32 	%r18, %r1, %r4;
	rem.s32 	%r19, %r18, %r3;
	mul.lo.s32 	%r20, %r18, %r4;
	sub.s32 	%r21, %r1, %r20;
	mul.wide.s32 	%rd13, %r17, 4;
	add.s64 	%rd14, %rd7, %rd13;
	ld.global.f32 	%f2, [%rd14];
	add.f32 	%f3, %f1, %f2;
	rsqrt.approx.f32 	%f4, %f3;
	mad.lo.s32 	%r22, %r14, %r2, %r17;
	mad.lo.s32 	%r23, %r22, %r3, %r19;
	mad.lo.s32 	%r24, %r23, %r4, %r21;
	mul.wide.s32 	%rd15, %r24, 4;
	add.s64 	%rd16, %rd8, %rd15;
	ld.global.f32 	%f5, [%rd16];
	add.s64 	%rd17, %rd9, %rd13;
	ld.global.f32 	%f6, [%rd17];
	sub.f32 	%f7, %f5, %f6;
	mul.f32 	%f8, %f4, %f7;
	add.s64 	%rd18, %rd10, %rd13;
	ld.global.f32 	%f9, [%rd18];
	add.s64 	%rd19, %rd11, %rd13;
	ld.global.f32 	%f10, [%rd19];
	fma.rn.f32 	%f11, %f9, %f8, %f10;
	add.s64 	%rd20, %rd12, %rd15;
	st.global.f32 	[%rd20], %f11;
$L__BB3_2:
	ret;

}


// ===== COMPILED SASS (sm_100) =====

	.target	sm_100

	.elftype	@"ET_EXEC"


//--------------------- .note.nv.tkinfo           --------------------------
	.section	.note.nv.tkinfo,"",@"SHT_NOTE"
	.sectionflags	@"SHF_NOTE_NV_TKINFO"
	.tkinfo
        /*0018*/ 	.word	0x00000002
        /*0030*/ 	.string	""
        /*0030*/ 	.string	"ptxas"
        /*0030*/ 	.string	"Cuda compilation tools, release 13.0, V13.0.88"
        /*0030*/ 	.string	"Build cuda_13.0.r13.0/compiler.36424714_0"
        /*0030*/ 	.string	"-arch sm_100 -m 64 "



//--------------------- .note.nv.cuinfo           --------------------------
	.section	.note.nv.cuinfo,"",@"SHT_NOTE"
	.sectionflags	@"SHF_NOTE_NV_CUINFO"
        /*0018*/ 	.short	0x0002
        /*001a*/ 	.short	0x0064
        /*001c*/ 	.short	0x0082
	.zero		2


//--------------------- .nv.info                  --------------------------
	.section	.nv.info,"",@"SHT_CUDA_INFO"
	.align	4


	//----- nvinfo : EIATTR_REGCOUNT
	.align		4
        /*0000*/ 	.byte	0x04, 0x2f
        /*0002*/ 	.short	(.L_1 - .L_0)
	.align		4
.L_0:
        /*0004*/ 	.word	index@(_Z19compute_mean_kernelPKfPfiiii)
        /*0008*/ 	.word	0x00000017


	//----- nvinfo : EIATTR_FRAME_SIZE
	.align		4
.L_1:
        /*000c*/ 	.byte	0x04, 0x11
        /*000e*/ 	.short	(.L_3 - .L_2)
	.align		4
.L_2:
        /*0010*/ 	.word	index@($__internal_1_$__cuda_sm3x_div_rn_noftz_f32_slowpath)
        /*0014*/ 	.word	0x00000000


	//----- nvinfo : EIATTR_FRAME_SIZE
	.align		4
.L_3:
        /*0018*/ 	.byte	0x04, 0x11
        /*001a*/ 	.short	(.L_5 - .L_4)
	.align		4
.L_4:
        /*001c*/ 	.word	index@(_Z19compute_mean_kernelPKfPfiiii)
        /*0020*/ 	.word	0x00000000


	//----- nvinfo : EIATTR_REGCOUNT
	.align		4
.L_5:
        /*0024*/ 	.byte	0x04, 0x2f
        /*0026*/ 	.short	(.L_7 - .L_6)
	.align		4
.L_6:
        /*0028*/ 	.word	index@(_Z18compute_var_kernelPKfS0_Pfiiii)
        /*002c*/ 	.word	0x0000001a


	//----- nvinfo : EIATTR_FRAME_SIZE
	.align		4
.L_7:
        /*0030*/ 	.byte	0x04, 0x11
        /*0032*/ 	.short	(.L_9 - .L_8)
	.align		4
.L_8:
        /*0034*/ 	.word	index@($__internal_0_$__cuda_sm3x_div_rn_noftz_f32_slowpath)
        /*0038*/ 	.word	0x00000000


	//----- nvinfo : EIATTR_FRAME_SIZE
	.align		4
.L_9:
        /*003c*/ 	.byte	0x04, 0x11
        /*003e*/ 	.short	(.L_11 - .L_10)
	.align		4
.L_10:
        /*0040*/ 	.word	index@(_Z18compute_var_kernelPKfS0_Pfiiii)
        /*0044*/ 	.word	0x00000000


	//----- nvinfo : EIATTR_REGCOUNT
	.align		4
.L_11:
        /*0048*/ 	.byte	0x04, 0x2f
        /*004a*/ 	.short	(.L_13 - .L_12)
	.align		4
.L_12:
        /*004c*/ 	.word	index@(_Z28update_moving_average_kernelPfS_PKfS1_fi)
        /*0050*/ 	.word	0x00000010


	//----- nvinfo : EIATTR_FRAME_SIZE
	.align		4
.L_13:
        /*0054*/ 	.byte	0x04, 0x11
        /*0056*/ 	.short	(.L_15 - .L_14)
	.align		4
.L_14:
        /*0058*/ 	.word	index@(_Z28update_moving_average_kernelPfS_PKfS1_fi)
        /*005c*/ 	.word	0x00000000


	//----- nvinfo : EIATTR_REGCOUNT
	.align		4
.L_15:
        /*0060*/ 	.byte	0x04, 0x2f
        /*0062*/ 	.short	(.L_17 - .L_16)
	.align		4
.L_16:
        /*0064*/ 	.word	index@(_Z24batchnorm_forward_kernelPKfPfS0_S0_S0_S0_fiiii)
        /*0068*/ 	.word	0x00000018


	//----- nvinfo : EIATTR_FRAME_SIZE
	.align		4
.L_17:
        /*006c*/ 	.byte	0x04, 0x11
        /*006e*/ 	.short	(.L_19 - .L_18)
	.align		4
.L_18:
        /*0070*/ 	.word	index@(_Z24batchnorm_forward_kernelPKfPfS0_S0_S0_S0_fiiii)
        /*0074*/ 	.word	0x00000000


	//----- nvinfo : EIATTR_MIN_STACK_SIZE
	.align		4
.L_19:
        /*0078*/ 	.byte	0x04, 0x12
        /*007a*/ 	.short	(.L_21 - .L_20)
	.align		4
.L_20:
        /*007c*/ 	.word	index@(_Z24batchnorm_forward_kernelPKfPfS0_S0_S0_S0_fiiii)
        /*0080*/ 	.word	0x00000000


	//----- nvinfo : EIATTR_MIN_STACK_SIZE
	.align		4
.L_21:
        /*0084*/ 	.byte	0x04, 0x12
        /*0086*/ 	.short	(.L_23 - .L_22)
	.align		4
.L_22:
        /*0088*/ 	.word	index@(_Z28update_moving_average_kernelPfS_PKfS1_fi)
        /*008c*/ 	.word	0x00000000


	//----- nvinfo : EIATTR_MIN_STACK_SIZE
	.align		4
.L_23:
        /*0090*/ 	.byte	0x04, 0x12
        /*0092*/ 	.short	(.L_25 - .L_24)
	.align		4
.L_24:
        /*0094*/ 	.word	index@(_Z18compute_var_kernelPKfS0_Pfiiii)
        /*0098*/ 	.word	0x00000000


	//----- nvinfo : EIATTR_MIN_STACK_SIZE
	.align		4
.L_25:
        /*009c*/ 	.byte	0x04, 0x12
        /*009e*/ 	.short	(.L_27 - .L_26)
	.align		4
.L_26:
        /*00a0*/ 	.word	index@(_Z19compute_mean_kernelPKfPfiiii)
        /*00a4*/ 	.word	0x00000000
.L_27:


//--------------------- .nv.compat                --------------------------
	.section	.nv.compat,"",@"SHT_CUDA_COMPAT_INFO"
	.align	4
        /*0000*/ 	.byte	0x02, 0x09, 0x00, 0x00, 0x02, 0x02, 0x01, 0x00, 0x02, 0x05, 0x05, 0x00, 0x03, 0x07, 0x01, 0x01
        /*0010*/ 	.byte	0x02, 0x03, 0x00, 0x00, 0x02, 0x06, 0x01, 0x00, 0x04, 0x0b, 0x08, 0x00, 0x01, 0x00, 0x00, 0x00
        /*0020*/ 	.byte	0x00, 0x00, 0x00, 0x00


//--------------------- .nv.info._Z24batchnorm_forward_kernelPKfPfS0_S0_S0_S0_fiiii --------------------------
	.section	.nv.info._Z24batchnorm_forward_kernelPKfPfS0_S0_S0_S0_fiiii,"",@"SHT_CUDA_INFO"
	.sectionflags	@""
	.align	4


	//----- nvinfo : EIATTR_CUDA_API_VERSION
	.align		4
        /*0000*/ 	.byte	0x04, 0x37
        /*0002*/ 	.short	(.L_29 - .L_28)
.L_28:
        /*0004*/ 	.word	0x00000082


	//----- nvinfo : EIATTR_KPARAM_INFO
	.align		4
.L_29:
        /*0008*/ 	.byte	0x04, 0x17
        /*000a*/ 	.short	(.L_31 - .L_30)
.L_30:
        /*000c*/ 	.word	0x00000000
        /*0010*/ 	.short	0x000a
        /*0012*/ 	.short	0x0040
        /*0014*/ 	.byte	0x00, 0xf0, 0x11, 0x00


	//----- nvinfo : EIATTR_KPARAM_INFO
	.align		4
.L_31:
        /*0018*/ 	.byte	0x04, 0x17
        /*001a*/ 	.short	(.L_33 - .L_32)
.L_32:
        /*001c*/ 	.word	0x00000000
        /*0020*/ 	.short	0x0009
        /*0022*/ 	.short	0x003c
        /*0024*/ 	.byte	0x00, 0xf0, 0x11, 0x00


	//----- nvinfo : EIATTR_KPARAM_INFO
	.align		4
.L_33:
        /*0028*/ 	.byte	0x04, 0x17
        /*002a*/ 	.short	(.L_35 - .L_34)
.L_34:
        /*002c*/ 	.word	0x00000000
        /*0030*/ 	.short	0x0008
        /*0032*/ 	.short	0x0038
        /*0034*/ 	.byte	0x00, 0xf0, 0x11, 0x00


	//----- nvinfo : EIATTR_KPARAM_INFO
	.align		4
.L_35:
        /*0038*/ 	.byte	0x04, 0x17
        /*003a*/ 	.short	(.L_37 - .L_36)
.L_36:
        /*003c*/ 	.word	0x00000000
        /*0040*/ 	.short	0x0007
        /*0042*/ 	.short	0x0034
        /*0044*/ 	.byte	0x00, 0xf0, 0x11, 0x00


	//----- nvinfo : EIATTR_KPARAM_INFO
	.align		4
.L_37:
        /*0048*/ 	.byte	0x04, 0x17
        /*004a*/ 	.short	(.L_39 - .L_38)
.L_38:
        /*004c*/ 	.word	0x00000000
        /*0050*/ 	.short	0x0006
        /*0052*/ 	.short	0x0030
        /*0054*/ 	.byte	0x00, 0xf0, 0x11, 0x00


	//----- nvinfo : EIATTR_KPARAM_INFO
	.align		4
.L_39:
        /*0058*/ 	.byte	0x04, 0x17
        /*005a*/ 	.short	(.L_41 - .L_40)
.L_40:
        /*005c*/ 	.word	0x00000000
        /*0060*/ 	.short	0x0005
        /*0062*/ 	.short	0x0028
        /*0064*/ 	.byte	0x00, 0xf5, 0x21, 0x00


	//----- nvinfo : EIATTR_KPARAM_INFO
	.align		4
.L_41:
        /*0068*/ 	.byte	0x04, 0x17
        /*006a*/ 	.short	(.L_43 - .L_42)
.L_42:
        /*006c*/ 	.word	0x00000000
        /*0070*/ 	.short	0x0004
        /*0072*/ 	.short	0x0020
        /*0074*/ 	.byte	0x00, 0xf5, 0x21, 0x00


	//----- nvinfo : EIATTR_KPARAM_INFO
	.align		4
.L_43:
        /*0078*/ 	.byte	0x04, 0x17
        /*007a*/ 	.short	(.L_45 - .L_44)
.L_44:
        /*007c*/ 	.word	0x00000000
        /*0080*/ 	.short	0x0003
        /*0082*/ 	.short	0x0018
        /*0084*/ 	.byte	0x00, 0xf5, 0x21, 0x00


	//----- nvinfo : EIATTR_KPARAM_INFO
	.align		4
.L_45:
        /*0088*/ 	.byte	0x04, 0x17
        /*008a*/ 	.short	(.L_47 - .L_46)
.L_46:
        /*008c*/ 	.word	0x00000000
        /*0090*/ 	.short	0x0002
        /*0092*/ 	.short	0x0010
        /*0094*/ 	.byte	0x00, 0xf5, 0x21, 0x00


	//----- nvinfo : EIATTR_KPARAM_INFO
	.align		4
.L_47:
        /*0098*/ 	.byte	0x04, 0x17
        /*009a*/ 	.short	(.L_49 - .L_48)
.L_48:
        /*009c*/ 	.word	0x00000000
        /*00a0*/ 	.short	0x0001
        /*00a2*/ 	.short	0x0008
        /*00a4*/ 	.byte	0x00, 0xf5, 0x21, 0x00


	//----- nvinfo : EIATTR_KPARAM_INFO
	.align		4
.L_49:
        /*00a8*/ 	.byte	0x04, 0x17
        /*00aa*/ 	.short	(.L_51 - .L_50)
.L_50:
        /*00ac*/ 	.word	0x00000000
        /*00b0*/ 	.short	0x0000
        /*00b2*/ 	.short	0x0000
        /*00b4*/ 	.byte	0x00, 0xf5, 0x21, 0x00


	//----- nvinfo : EIATTR_SPARSE_MMA_MASK
	.align		4
.L_51:
        /*00b8*/ 	.byte	0x03, 0x50
        /*00ba*/ 	.short	0x0000


	//----- nvinfo : EIATTR_MAXREG_COUNT
	.align		4
        /*00bc*/ 	.byte	0x03, 0x1b
        /*00be*/ 	.short	0x00ff


	//----- nvinfo : EIATTR_MERCURY_ISA_VERSION
	.align		4
        /*00c0*/ 	.byte	0x03, 0x5f
        /*00c2*/ 	.short	0x0101


	//----- nvinfo : EIATTR_VRC_CTA_INIT_COUNT
	.align		4
        /*00c4*/ 	.byte	0x02, 0x4a
	.zero		1
	.zero		1


	//----- nvinfo : EIATTR_EXIT_INSTR_OFFSETS
	.align		4
        /*00c8*/ 	.byte	0x04, 0x1c
        /*00ca*/ 	.short	(.L_53 - .L_52)


	//   ....[0]....
.L_52:
        /*00cc*/ 	.word	0x000000c0


	//   ....[1]....
        /*00d0*/ 	.word	0x00000a40


	//----- nvinfo : EIATTR_CBANK_PARAM_SIZE
	.align		4
.L_53:
        /*00d4*/ 	.byte	0x03, 0x19
        /*00d6*/ 	.short	0x0044


	//----- nvinfo : EIATTR_PARAM_CBANK
	.align		4
        /*00d8*/ 	.byte	0x04, 0x0a
        /*00da*/ 	.short	(.L_55 - .L_54)
	.align		4
.L_54:
        /*00dc*/ 	.word	index@(.nv.constant0._Z24batchnorm_forward_kernelPKfPfS0_S0_S0_S0_fiiii)
        /*00e0*/ 	.short	0x0380
        /*00e2*/ 	.short	0x0044


	//----- nvinfo : EIATTR_SW_WAR
	.align		4
.L_55:
        /*00e4*/ 	.byte	0x04, 0x36
        /*00e6*/ 	.short	(.L_57 - .L_56)
.L_56:
        /*00e8*/ 	.word	0x00000008
.L_57:


//--------------------- .nv.info._Z28update_moving_average_kernelPfS_PKfS1_fi --------------------------
	.section	.nv.info._Z28update_moving_average_kernelPfS_PKfS1_fi,"",@"SHT_CUDA_INFO"
	.sectionflags	@""
	.align	4


	//----- nvinfo : EIATTR_CUDA_API_VERSION
	.align		4
        /*0000*/ 	.byte	0x04, 0x37
        /*0002*/ 	.short	(.L_59 - .L_58)
.L_58:
        /*0004*/ 	.word	0x00000082


	//----- nvinfo : EIATTR_KPARAM_INFO
	.align		4
.L_59:
        /*0008*/ 	.byte	0x04, 0x17
        /*000a*/ 	.short	(.L_61 - .L_60)
.L_60:
        /*000c*/ 	.word	0x00000000
        /*0010*/ 	.short	0x0005
        /*0012*/ 	.short	0x0024
        /*0014*/ 	.byte	0x00, 0xf0, 0x11, 0x00


	//----- nvinfo : EIATTR_KPARAM_INFO
	.align		4
.L_61:
        /*0018*/ 	.byte	0x04, 0x17
        /*001a*/ 	.short	(.L_63 - .L_62)
.L_62:
        /*001c*/ 	.word	0x00000000
        /*0020*/ 	.short	0x0004
        /*0022*/ 	.short	0x0020
        /*0024*/ 	.byte	0x00, 0xf0, 0x11, 0x00


	//----- nvinfo : EIATTR_KPARAM_INFO
	.align		4
.L_63:
        /*0028*/ 	.byte	0x04, 0x17
        /*002a*/ 	.short	(.L_65 - .L_64)
.L_64:
        /*002c*/ 	.word	0x00000000
        /*0030*/ 	.short	0x0003
        /*0032*/ 	.short	0x0018
        /*0034*/ 	.byte	0x00, 0xf5, 0x21, 0x00


	//----- nvinfo : EIATTR_KPARAM_INFO
	.align		4
.L_65:
        /*0038*/ 	.byte	0x04, 0x17
        /*003a*/ 	.short	(.L_67 - .L_66)
.L_66:
        /*003c*/ 	.word	0x00000000
        /*0040*/ 	.short	0x0002
        /*0042*/ 	.short	0x0010
        /*0044*/ 	.byte	0x00, 0xf5, 0x21, 0x00


	//----- nvinfo : EIATTR_KPARAM_INFO
	.align		4
.L_67:
        /*0048*/ 	.byte	0x04, 0x17
        /*004a*/ 	.short	(.L_69 - .L_68)
.L_68:
        /*004c*/ 	.word	0x00000000
        /*0050*/ 	.short	0x0001
        /*0052*/ 	.short	0x0008
        /*0054*/ 	.byte	0x00, 0xf5, 0x21, 0x00


	//----- nvinfo : EIATTR_KPARAM_INFO
	.align		4
.L_69:
        /*0058*/ 	.byte	0x04, 0x17
        /*005a*/ 	.short	(.L_71 - .L_70)
.L_70:
        /*005c*/ 	.word	0x00000000
        /*0060*/ 	.short	0x0000
        /*0062*/ 	.short	0x0000
        /*0064*/ 	.byte	0x00, 0xf5, 0x21, 0x00


	//----- nvinfo : EIATTR_SPARSE_MMA_MASK
	.align		4
.L_71:
        /*0068*/ 	.byte	0x03, 0x50
        /*006a*/ 	.short	0x0000


	//----- nvinfo : EIATTR_MAXREG_COUNT
	.align		4
        /*006c*/ 	.byte	0x03, 0x1b
        /*006e*/ 	.short	0x00ff


	//----- nvinfo : EIATTR_MERCURY_ISA_VERSION
	.align		4
        /*0070*/ 	.byte	0x03, 0x5f
        /*0072*/ 	.short	0x0101


	//----- nvinfo : EIATTR_VRC_CTA_INIT_COUNT
	.align		4
        /*0074*/ 	.byte	0x02, 0x4a
	.zero		1
	.zero		1


	//----- nvinfo : EIATTR_EXIT_INSTR_OFFSETS
	.align		4
        /*0078*/ 	.byte	0x04, 0x1c
        /*007a*/ 	.short	(.L_73 - .L_72)


	//   ....[0]....
.L_72:
        /*007c*/ 	.word	0x00000070


	//   ....[1]....
        /*0080*/ 	.word	0x000001d0


	//----- nvinfo : EIATTR_CBANK_PARAM_SIZE
	.align		4
.L_73:
        /*0084*/ 	.byte	0x03, 0x19
        /*0086*/ 	.short	0x0028


	//----- nvinfo : EIATTR_PARAM_CBANK
	.align		4
        /*0088*/ 	.byte	0x04, 0x0a
        /*008a*/ 	.short	(.L_75 - .L_74)
	.align		4
.L_74:
        /*008c*/ 	.word	index@(.nv.constant0._Z28update_moving_average_kernelPfS_PKfS1_fi)
        /*0090*/ 	.short	0x0380
        /*0092*/ 	.short	0x0028


	//----- nvinfo : EIATTR_SW_WAR
	.align		4
.L_75:
        /*0094*/ 	.byte	0x04, 0x36
        /*0096*/ 	.short	(.L_77 - .L_76)
.L_76:
        /*0098*/ 	.word	0x00000008
.L_77:


//--------------------- .nv.info._Z18compute_var_kernelPKfS0_Pfiiii --------------------------
	.section	.nv.info._Z18compute_var_kernelPKfS0_Pfiiii,"",@"SHT_CUDA_INFO"
	.sectionflags	@""
	.align	4


	//----- nvinfo : EIATTR_CUDA_API_VERSION
	.align		4
        /*0000*/ 	.byte	0x04, 0x37
        /*0002*/ 	.short	(.L_79 - .L_78)
.L_78:
        /*0004*/ 	.word	0x00000082


	//----- nvinfo : EIATTR_KPARAM_INFO
	.align		4
.L_79:
        /*0008*/ 	.byte	0x04, 0x17
        /*000a*/ 	.short	(.L_81 - .L_80)
.L_80:
        /*000c*/ 	.word	0x00000000
        /*0010*/ 	.short	0x0006
        /*0012*/ 	.short	0x0024
        /*0014*/ 	.byte	0x00, 0xf0, 0x11, 0x00


	//----- nvinfo : EIATTR_KPARAM_INFO
	.align		4
.L_81:
        /*0018*/ 	.byte	0x04, 0x17
        /*001a*/ 	.short	(.L_83 - .L_82)
.L_82:
        /*001c*/ 	.word	0x00000000
        /*0020*/ 	.short	0x0005
        /*0022*/ 	.short	0x0020
        /*0024*/ 	.byte	0x00, 0xf0, 0x11, 0x00


	//----- nvinfo : EIATTR_KPARAM_INFO
	.align		4
.L_83:
        /*0028*/ 	.byte	0x04, 0x17
        /*002a*/ 	.short	(.L_85 - .L_84)
.L_84:
        /*002c*/ 	.word	0x00000000
        /*0030*/ 	.short	0x0004
        /*0032*/ 	.short	0x001c
        /*0034*/ 	.byte	0x00, 0xf0, 0x11, 0x00


	//----- nvinfo : EIATTR_KPARAM_INFO
	.align		4
.L_85:
        /*0038*/ 	.byte	0x04, 0x17
        /*003a*/ 	.short	(.L_87 - .L_86)
.L_86:
        /*003c*/ 	.word	0x00000000
        /*0040*/ 	.short	0x0003
        /*0042*/ 	.short	0x0018
        /*0044*/ 	.byte	0x00, 0xf0, 0x11, 0x00


	//----- nvinfo : EIATTR_KPARAM_INFO
	.align		4
.L_87:
        /*0048*/ 	.byte	0x04, 0x17
        /*004a*/ 	.short	(.L_89 - .L_88)
.L_88:
        /*004c*/ 	.word	0x00000000
        /*0050*/ 	.short	0x0002
        /*0052*/ 	.short	0x0010
        /*0054*/ 	.byte	0x00, 0xf5, 0x21, 0x00


	//----- nvinfo : EIATTR_KPARAM_INFO
	.align		4
.L_89:
        /*0058*/ 	.byte	0x04, 0x17
        /*005a*/ 	.short	(.L_91 - .L_90)
.L_90:
        /*005c*/ 	.word	0x00000000
        /*0060*/ 	.short	0x0001
        /*0062*/ 	.short	0x0008
        /*0064*/ 	.byte	0x00, 0xf5, 0x21, 0x00


	//----- nvinfo : EIATTR_KPARAM_INFO
	.align		4
.L_91:
        /*0068*/ 	.byte	0x04, 0x17
        /*006a*/ 	.short	(.L_93 - .L_92)
.L_92:
        /*006c*/ 	.word	0x00000000
        /*0070*/ 	.short	0x0000
        /*0072*/ 	.short	0x0000
        /*0074*/ 	.byte	0x00, 0xf5, 0x21, 0x00


	//----- nvinfo : EIATTR_SPARSE_MMA_MASK
	.align		4
.L_93:
        /*0078*/ 	.byte	0x03, 0x50
        /*007a*/ 	.short	0x0000


	//----- nvinfo : EIATTR_MAXREG_COUNT
	.align		4
        /*007c*/ 	.byte	0x03, 0x1b
        /*007e*/ 	.short	0x00ff


	//----- nvinfo : EIATTR_NUM_BARRIERS
	.align		4
        /*0080*/ 	.byte	0x02, 0x4c
        /*0082*/ 	.byte	0x01
	.zero		1


	//----- nvinfo : EIATTR_MERCURY_ISA_VERSION
	.align		4
        /*0084*/ 	.byte	0x03, 0x5f
        /*0086*/ 	.short	0x0101


	//----- nvinfo : EIATTR_VRC_CTA_INIT_COUNT
	.align		4
        /*0088*/ 	.byte	0x02, 0x4a
	.zero		1
	.zero		1


	//----- nvinfo : EIATTR_EXIT_INSTR_OFFSETS
	.align		4
        /*008c*/ 	.byte	0x04, 0x1c
        /*008e*/ 	.short	(.L_95 - .L_94)


	//   ....[0]....
.L_94:
        /*0090*/ 	.word	0x000006d0


	//   ....[1]....
        /*0094*/ 	.word	0x00000810


	//----- nvinfo : EIATTR_CRS_STACK_SIZE
	.align		4
.L_95:
        /*0098*/ 	.byte	0x04, 0x1e
        /*009a*/ 	.short	(.L_97 - .L_96)
.L_96:
        /*009c*/ 	.word	0x00000000


	//----- nvinfo : EIATTR_CBANK_PARAM_SIZE
	.align		4
.L_97:
        /*00a0*/ 	.byte	0x03, 0x19
        /*00a2*/ 	.short	0x0028


	//----- nvinfo : EIATTR_PARAM_CBANK
	.align		4
        /*00a4*/ 	.byte	0x04, 0x0a
        /*00a6*/ 	.short	(.L_99 - .L_98)
	.align		4
.L_98:
        /*00a8*/ 	.word	index@(.nv.constant0._Z18compute_var_kernelPKfS0_Pfiiii)
        /*00ac*/ 	.short	0x0380
        /*00ae*/ 	.short	0x0028


	//----- nvinfo : EIATTR_SW_WAR
	.align		4
.L_99:
        /*00b0*/ 	.byte	0x04, 0x36
        /*00b2*/ 	.short	(.L_101 - .L_100)
.L_100:
        /*00b4*/ 	.word	0x00000008
.L_101:


//--------------------- .nv.info._Z19compute_mean_kernelPKfPfiiii --------------------------
	.section	.nv.info._Z19compute_mean_kernelPKfPfiiii,"",@"SHT_CUDA_INFO"
	.sectionflags	@""
	.align	4


	//----- nvinfo : EIATTR_CUDA_API_VERSION
	.align		4
        /*0000*/ 	.byte	0x04, 0x37
        /*0002*/ 	.short	(.L_103 - .L_102)
.L_102:
        /*0004*/ 	.word	0x00000082


	//----- nvinfo : EIATTR_KPARAM_INFO
	.align		4
.L_103:
        /*0008*/ 	.byte	0x04, 0x17
        /*000a*/ 	.short	(.L_105 - .L_104)
.L_104:
        /*000c*/ 	.word	0x00000000
        /*0010*/ 	.short	0x0005
        /*0012*/ 	.short	0x001c
        /*0014*/ 	.byte	0x00, 0xf0, 0x11, 0x00


	//----- nvinfo : EIATTR_KPARAM_INFO
	.align		4
.L_105:
        /*0018*/ 	.byte	0x04, 0x17
        /*001a*/ 	.short	(.L_107 - .L_106)
.L_106:
        /*001c*/ 	.word	0x00000000
        /*0020*/ 	.short	0x0004
        /*0022*/ 	.short	0x0018
        /*0024*/ 	.byte	0x00, 0xf0, 0x11, 0x00


	//----- nvinfo : EIATTR_KPARAM_INFO
	.align		4
.L_107:
        /*0028*/ 	.byte	0x04, 0x17
        /*002a*/ 	.short	(.L_109 - .L_108)
.L_108:
        /*002c*/ 	.word	0x00000000
        /*0030*/ 	.short	0x0003
        /*0032*/ 	.short	0x0014
        /*0034*/ 	.byte	0x00, 0xf0, 0x11, 0x00


	//----- nvinfo : EIATTR_KPARAM_INFO
	.align		4
.L_109:
        /*0038*/ 	.byte	0x04, 0x17
        /*003a*/ 	.short	(.L_111 - .L_110)
.L_110:
        /*003c*/ 	.word	0x00000000
        /*0040*/ 	.short	0x0002
        /*0042*/ 	.short	0x0010
        /*0044*/ 	.byte	0x00, 0xf0, 0x11, 0x00


	//----- nvinfo : EIATTR_KPARAM_INFO
	.align		4
.L_111:
        /*0048*/ 	.byte	0x04, 0x17
        /*004a*/ 	.short	(.L_113 - .L_112)
.L_112:
        /*004c*/ 	.word	0x00000000
        /*0050*/ 	.short	0x0001
        /*0052*/ 	.short	0x0008
        /*0054*/ 	.byte	0x00, 0xf5, 0x21, 0x00


	//----- nvinfo : EIATTR_KPARAM_INFO
	.align		4
.L_113:
        /*0058*/ 	.byte	0x04, 0x17
        /*005a*/ 	.short	(.L_115 - .L_114)
.L_114:
        /*005c*/ 	.word	0x00000000
        /*0060*/ 	.short	0x0000
        /*0062*/ 	.short	0x0000
        /*0064*/ 	.byte	0x00, 0xf5, 0x21, 0x00


	//----- nvinfo : EIATTR_SPARSE_MMA_MASK
	.align		4
.L_115:
        /*0068*/ 	.byte	0x03, 0x50
        /*006a*/ 	.short	0x0000


	//----- nvinfo : EIATTR_MAXREG_COUNT
	.align		4
        /*006c*/ 	.byte	0x03, 0x1b
        /*006e*/ 	.short	0x00ff


	//----- nvinfo : EIATTR_NUM_BARRIERS
	.align		4
        /*0070*/ 	.byte	0x02, 0x4c
        /*0072*/ 	.byte	0x01
	.zero		1


	//----- nvinfo : EIATTR_MERCURY_ISA_VERSION
	.align		4
        /*0074*/ 	.byte	0x03, 0x5f
        /*0076*/ 	.short	0x0101


	//----- nvinfo : EIATTR_VRC_CTA_INIT_COUNT
	.align		4
        /*0078*/ 	.byte	0x02, 0x4a
	.zero		1
	.zero		1


	//----- nvinfo : EIATTR_EXIT_INSTR_OFFSETS
	.align		4
        /*007c*/ 	.byte	0x04, 0x1c
        /*007e*/ 	.short	(.L_117 - .L_116)


	//   ....[0]....
.L_116:
        /*0080*/ 	.word	0x000006a0


	//   ....[1]....
        /*0084*/ 	.word	0x000007e0


	//----- nvinfo : EIATTR_CRS_STACK_SIZE
	.align		4
.L_117:
        /*0088*/ 	.byte	0x04, 0x1e
        /*008a*/ 	.short	(.L_119 - .L_118)
.L_118:
        /*008c*/ 	.word	0x00000000


	//----- nvinfo : EIATTR_CBANK_PARAM_SIZE
	.align		4
.L_119:
        /*0090*/ 	.byte	0x03, 0x19
        /*0092*/ 	.short	0x0020


	//----- nvinfo : EIATTR_PARAM_CBANK
	.align		4
        /*0094*/ 	.byte	0x04, 0x0a
        /*0096*/ 	.short	(.L_121 - .L_120)
	.align		4
.L_120:
        /*0098*/ 	.word	index@(.nv.constant0._Z19compute_mean_kernelPKfPfiiii)
        /*009c*/ 	.short	0x0380
        /*009e*/ 	.short	0x0020


	//----- nvinfo : EIATTR_SW_WAR
	.align		4
.L_121:
        /*00a0*/ 	.byte	0x04, 0x36
        /*00a2*/ 	.short	(.L_123 - .L_122)
.L_122:
        /*00a4*/ 	.word	0x00000008
.L_123:


//--------------------- .nv.callgraph             --------------------------
	.section	.nv.callgraph,"",@"SHT_CUDA_CALLGRAPH"
	.align	4
	.sectionentsize	8
	.align		4
        /*0000*/ 	.word	0x00000000
	.align		4
        /*0004*/ 	.word	0xffffffff
	.align		4
        /*0008*/ 	.word	0x00000000
	.align		4
        /*000c*/ 	.word	0xfffffffe
	.align		4
        /*0010*/ 	.word	0x00000000
	.align		4
        /*0014*/ 	.word	0xfffffffd
	.align		4
        /*0018*/ 	.word	0x00000000
	.align		4
        /*001c*/ 	.word	0xfffffffc


//--------------------- .text._Z24batchnorm_forward_kernelPKfPfS0_S0_S0_S0_fiiii --------------------------
	.section	.text._Z24batchnorm_forward_kernelPKfPfS0_S0_S0_S0_fiiii,"ax",@progbits
	.align	128
        .global         _Z24batchnorm_forward_kernelPKfPfS0_S0_S0_S0_fiiii
        .type           _Z24batchnorm_forward_kernelPKfPfS0_S0_S0_S0_fiiii,@function
        .size           _Z24batchnorm_forward_kernelPKfPfS0_S0_S0_S0_fiiii,(.L_x_34 - _Z24batchnorm_forward_kernelPKfPfS0_S0_S0_S0_fiiii)
        .other          _Z24batchnorm_forward_kernelPKfPfS0_S0_S0_S0_fiiii,@"STO_CUDA_ENTRY STV_DEFAULT"
_Z24batchnorm_forward_kernelPKfPfS0_S0_S0_S0_fiiii:
.text._Z24batchnorm_forward_kernelPKfPfS0_S0_S0_S0_fiiii:
[----:B------:R-:W-:Y:S01]  /*0000*/  LDC R1, c[0x0][0x37c] ;  /* 0x0000df00ff017b82 */ /* 0x000fe20000000800 */
[----:B------:R-:W0:Y:S07]  /*0010*/  S2R R4, SR_TID.X ;  /* 0x0000000000047919 */ /* 0x000e2e0000002100 */
[----:B------:R-:W1:Y:S08]  /*0020*/  LDC R8, c[0x0][0x3b4] ;  /* 0x0000ed00ff087b82 */ /* 0x000e700000000800 */
[----:B------:R-:W1:Y:S08]  /*0030*/  LDC.64 R2, c[0x0][0x3b8] ;  /* 0x0000ee00ff027b82 */ /* 0x000e700000000a00 */
[----:B------:R-:W0:Y:S08]  /*0040*/  S2UR UR4, SR_CTAID.X ;  /* 0x00000000000479c3 */ /* 0x000e300000002500 */
[----:B------:R-:W0:Y:S08]  /*0050*/  LDC R9, c[0x0][0x360] ;  /* 0x0000d800ff097b82 */ /* 0x000e300000000800 */
[----:B------:R-:W2:Y:S01]  /*0060*/  LDC R0, c[0x0][0x3c0] ;  /* 0x0000f000ff007b82 */ /* 0x000ea20000000800 */
[----:B-1----:R-:W-:-:S04]  /*0070*/  IMAD R2, R2, R8, RZ ;  /* 0x0000000802027224 */ /* 0x002fc800078e02ff */
[----:B------:R-:W-:Y:S02]  /*0080*/  IMAD R5, R2, R3, RZ ;  /* 0x0000000302057224 */ /* 0x000fe400078e02ff */
[----:B0-----:R-:W-:Y:S02]  /*0090*/  IMAD R9, R9, UR4, R4 ;  /* 0x0000000409097c24 */ /* 0x001fe4000f8e0204 */
[----:B--2---:R-:W-:-:S05]  /*00a0*/  IMAD R2, R5, R0, RZ ;  /* 0x0000000005027224 */ /* 0x004fca00078e02ff */
[----:B------:R-:W-:-:S13]  /*00b0*/  ISETP.GE.AND P0, PT, R9, R2, PT ;  /* 0x000000020900720c */ /* 0x000fda0003f06270 */
[----:B------:R-:W-:Y:S05]  /*00c0*/  @P0 EXIT ;  /* 0x000000000000094d */ /* 0x000fea0003800000 */
[-C--:B------:R-:W-:Y:S01]  /*00d0*/  IMAD R6, R3, R0.reuse, RZ ;  /* 0x0000000003067224 */ /* 0x080fe200078e02ff */
[----:B------:R-:W-:Y:S01]  /*00e0*/  IABS R15, R0 ;  /* 0x00000000000f7213 */ /* 0x000fe20000000000 */
[----:B------:R-:W0:Y:S01]  /*00f0*/  LDCU.64 UR4, c[0x0][0x358] ;  /* 0x00006b00ff0477ac */ /* 0x000e220008000a00 */
[----:B------:R-:W-:Y:S02]  /*0100*/  IABS R12, R8 ;  /* 0x00000008000c7213 */ /* 0x000fe40000000000 */
[----:B------:R-:W-:Y:S01]  /*0110*/  IABS R7, R6 ;  /* 0x0000000600077213 */ /* 0x000fe20000000000 */
[----:B------:R-:W1:Y:S01]  /*0120*/  I2F.RP R13, R15 ;  /* 0x0000000f000d7306 */ /* 0x000e620000209400 */
[----:B------:R-:W-:Y:S01]  /*0130*/  IABS R14, R9 ;  /* 0x00000009000e7213 */ /* 0x000fe20000000000 */
[----:B------:R-:W2:Y:S06]  /*0140*/  LDCU UR6, c[0x0][0x3b0] ;  /* 0x00007600ff0677ac */ /* 0x000eac0008000800 */
[----:B------:R-:W3:Y:S08]  /*0150*/  I2F.RP R2, R7 ;  /* 0x0000000700027306 */ /* 0x000ef00000209400 */
[----:B-1----:R-:W1:Y:S08]  /*0160*/  MUFU.RCP R13, R13 ;  /* 0x0000000d000d7308 */ /* 0x002e700000001000 */
[----:B---3--:R-:W3:Y:S08]  /*0170*/  MUFU.RCP R2, R2 ;  /* 0x0000000200027308 */ /* 0x008ef00000001000 */
[----:B------:R-:W4:Y:S01]  /*0180*/  I2F.RP R4, R12 ;  /* 0x0000000c00047306 */ /* 0x000f220000209400 */
[----:B-1----:R-:W-:-:S07]  /*0190*/  VIADD R5, R13, 0xffffffe ;  /* 0x0ffffffe0d057836 */ /* 0x002fce0000000000 */
[----:B------:R-:W-:Y:S01]  /*01a0*/  F2I.FTZ.U32.TRUNC.NTZ R5, R5 ;  /* 0x0000000500057305 */ /* 0x000fe2000021f000 */
[----:B---3--:R-:W-:Y:S02]  /*01b0*/  IADD3 R10, PT, PT, R2, 0xffffffe, RZ ;  /* 0x0ffffffe020a7810 */ /* 0x008fe40007ffe0ff */
[----:B------:R-:W-:-:S05]  /*01c0*/  IABS R2, R6 ;  /* 0x0000000600027213 */ /* 0x000fca0000000000 */
[----:B------:R1:W3:Y:S01]  /*01d0*/  F2I.FTZ.U32.TRUNC.NTZ R11, R10 ;  /* 0x0000000a000b7305 */ /* 0x0002e2000021f000 */
[----:B------:R-:W-:-:S07]  /*01e0*/  IMAD.MOV R21, RZ, RZ, -R2 ;  /* 0x000000ffff157224 */ /* 0x000fce00078e0a02 */
[----:B----4-:R4:W5:Y:S01]  /*01f0*/  MUFU.RCP R17, R4 ;  /* 0x0000000400117308 */ /* 0x0109620000001000 */
[----:B-1----:R-:W-:Y:S01]  /*0200*/  IMAD.MOV.U32 R10, RZ, RZ, RZ ;  /* 0x000000ffff0a7224 */ /* 0x002fe200078e00ff */
[----:B---3--:R-:W-:Y:S01]  /*0210*/  IADD3 R16, PT, PT, RZ, -R11, RZ ;  /* 0x8000000bff107210 */ /* 0x008fe20007ffe0ff */
[----:B----4-:R-:W-:-:S04]  /*0220*/  IMAD.MOV.U32 R4, RZ, RZ, RZ ;  /* 0x000000ffff047224 */ /* 0x010fc800078e00ff */
[----:B------:R-:W-:Y:S01]  /*0230*/  IMAD R13, R16, R7, RZ ;  /* 0x00000007100d7224 */ /* 0x000fe200078e02ff */
[----:B------:R-:W-:-:S03]  /*0240*/  IABS R16, R3 ;  /* 0x0000000300107213 */ /* 0x000fc60000000000 */
[----:B------:R-:W-:Y:S01]  /*0250*/  IMAD.HI.U32 R13, R11, R13, R10 ;  /* 0x0000000d0b0d7227 */ /* 0x000fe200078e000a */
[----:B------:R-:W-:Y:S02]  /*0260*/  MOV R11, R16 ;  /* 0x00000010000b7202 */ /* 0x000fe40000000f00 */
[----:B------:R-:W-:Y:S02]  /*0270*/  IADD3 R10, PT, PT, RZ, -R5, RZ ;  /* 0x80000005ff0a7210 */ /* 0x000fe40007ffe0ff */
[----:B------:R-:W1:Y:S01]  /*0280*/  I2F.RP R19, R11 ;  /* 0x0000000b00137306 */ /* 0x000e620000209400 */
[----:B------:R-:W-:Y:S01]  /*0290*/  IMAD.HI.U32 R16, R13, R14, RZ ;  /* 0x0000000e0d107227 */ /* 0x000fe200078e00ff */
[----:B-----5:R-:W-:-:S03]  /*02a0*/  IADD3 R17, PT, PT, R17, 0xffffffe, RZ ;  /* 0x0ffffffe11117810 */ /* 0x020fc60007ffe0ff */
[----:B------:R-:W-:Y:S02]  /*02b0*/  IMAD R13, R8, R3, RZ ;  /* 0x00000003080d7224 */ /* 0x000fe400078e02ff */
[----:B------:R-:W-:Y:S02]  /*02c0*/  IMAD R18, R16, R21, R14 ;  /* 0x0000001510127224 */ /* 0x000fe400078e020e */
[----:B------:R-:W-:Y:S02]  /*02d0*/  IMAD R2, R13, R0, RZ ;  /* 0x000000000d027224 */ /* 0x000fe400078e02ff */
[----:B------:R-:W-:Y:S01]  /*02e0*/  IMAD R13, R10, R15, RZ ;  /* 0x0000000f0a0d7224 */ /* 0x000fe200078e02ff */
[----:B------:R-:W-:-:S03]  /*02f0*/  ISETP.GT.U32.AND P2, PT, R7, R18, PT ;  /* 0x000000120700720c */ /* 0x000fc60003f44070 */
[----:B------:R-:W-:Y:S01]  /*0300*/  IMAD.HI.U32 R5, R5, R13, R4 ;  /* 0x0000000d05057227 */ /* 0x000fe200078e0004 */
[----:B------:R-:W-:Y:S01]  /*0310*/  IABS R13, R2 ;  /* 0x00000002000d7213 */ /* 0x000fe20000000000 */
[----:B-1----:R-:W1:Y:S04]  /*0320*/  MUFU.RCP R19, R19 ;  /* 0x0000001300137308 */ /* 0x002e680000001000 */
[----:B------:R-:W-:-:S04]  /*0330*/  IMAD.HI.U32 R10, R5, R14, RZ ;  /* 0x0000000e050a7227 */ /* 0x000fc800078e00ff */
[----:B------:R-:W-:Y:S01]  /*0340*/  @!P2 IMAD.IADD R18, R18, 0x1, -R7 ;  /* 0x000000011212a824 */ /* 0x000fe200078e0a07 */
[----:B------:R-:W3:Y:S01]  /*0350*/  I2F.RP R4, R13 ;  /* 0x0000000d00047306 */ /* 0x000ee20000209400 */
[----:B------:R-:W-:Y:S01]  /*0360*/  IADD3 R5, PT, PT, -R10, RZ, RZ ;  /* 0x000000ff0a057210 */ /* 0x000fe20007ffe1ff */
[----:B------:R-:W-:Y:S01]  /*0370*/  @!P2 VIADD R16, R16, 0x1 ;  /* 0x000000011010a836 */ /* 0x000fe20000000000 */
[----:B------:R-:W-:Y:S02]  /*0380*/  ISETP.NE.AND P2, PT, R6, RZ, PT ;  /* 0x000000ff0600720c */ /* 0x000fe40003f45270 */
[----:B------:R-:W-:Y:S01]  /*0390*/  ISETP.GE.U32.AND P1, PT, R18, R7, PT ;  /* 0x000000071200720c */ /* 0x000fe20003f26070 */
[----:B------:R-:W-:Y:S01]  /*03a0*/  IMAD R18, R15, R5, R14 ;  /* 0x000000050f127224 */ /* 0x000fe200078e020e */
[----:B------:R-:W-:Y:S01]  /*03b0*/  LOP3.LUT R5, R9, R6, RZ, 0x3c, !PT ;  /* 0x0000000609057212 */ /* 0x000fe200078e3cff */
[----:B------:R-:W4:Y:S01]  /*03c0*/  F2I.FTZ.U32.TRUNC.NTZ R7, R17 ;  /* 0x0000001100077305 */ /* 0x000f22000021f000 */
[----:B-1----:R-:W-:-:S02]  /*03d0*/  IADD3 R19, PT, PT, R19, 0xffffffe, RZ ;  /* 0x0ffffffe13137810 */ /* 0x002fc40007ffe0ff */
[----:B------:R-:W-:Y:S02]  /*03e0*/  ISETP.GE.AND P3, PT, R5, RZ, PT ;  /* 0x000000ff0500720c */ /* 0x000fe40003f66270 */
[----:B------:R-:W-:-:S03]  /*03f0*/  ISETP.GT.U32.AND P0, PT, R15, R18, PT ;  /* 0x000000120f00720c */ /* 0x000fc60003f04070 */
[----:B---3--:R-:W1:Y:S02]  /*0400*/  MUFU.RCP R4, R4 ;  /* 0x0000000400047308 */ /* 0x008e640000001000 */
[----:B------:R-:W-:Y:S01]  /*0410*/  @P1 IADD3 R16, PT, PT, R16, 0x1, RZ ;  /* 0x0000000110101810 */ /* 0x000fe20007ffe0ff */
[----:B----4-:R-:W-:-:S05]  /*0420*/  IMAD.MOV R17, RZ, RZ, -R7 ;  /* 0x000000ffff117224 */ /* 0x010fca00078e0a07 */
[----:B------:R-:W-:Y:S01]  /*0430*/  @!P3 IADD3 R16, PT, PT, -R16, RZ, RZ ;  /* 0x000000ff1010b210 */ /* 0x000fe20007ffe1ff */
[----:B------:R-:W3:Y:S01]  /*0440*/  F2I.FTZ.U32.TRUNC.NTZ R5, R19 ;  /* 0x0000001300057305 */ /* 0x000ee2000021f000 */
[----:B------:R-:W-:Y:S01]  /*0450*/  @!P2 LOP3.LUT R16, RZ, R6, RZ, 0x33, !PT ;  /* 0x00000006ff10a212 */ /* 0x000fe200078e33ff */
[----:B------:R-:W-:Y:S02]  /*0460*/  @!P0 IMAD.IADD R18, R18, 0x1, -R15 ;  /* 0x0000000112128824 */ /* 0x000fe400078e0a0f */
[----:B------:R-:W-:Y:S02]  /*0470*/  HFMA2 R6, -RZ, RZ, 0, 0 ;  /* 0x00000000ff067431 */ /* 0x000fe400000001ff */
[----:B------:R-:W-:Y:S01]  /*0480*/  @!P0 VIADD R10, R10, 0x1 ;  /* 0x000000010a0a8836 */ /* 0x000fe20000000000 */
[----:B------:R-:W-:Y:S02]  /*0490*/  ISETP.NE.AND P0, PT, R0, RZ, PT ;  /* 0x000000ff0000720c */ /* 0x000fe40003f05270 */
[----:B------:R-:W-:Y:S01]  /*04a0*/  ISETP.GE.U32.AND P1, PT, R18, R15, PT ;  /* 0x0000000f1200720c */ /* 0x000fe20003f26070 */
[----:B------:R-:W-:Y:S01]  /*04b0*/  IMAD R15, R17, R12, RZ ;  /* 0x0000000c110f7224 */ /* 0x000fe200078e02ff */
[----:B------:R-:W-:Y:S01]  /*04c0*/  IABS R17, R16 ;  /* 0x0000001000117213 */ /* 0x000fe20000000000 */
[----:B-1----:R-:W-:Y:S01]  /*04d0*/  VIADD R4, R4, 0xffffffe ;  /* 0x0ffffffe04047836 */ /* 0x002fe20000000000 */
[----:B------:R-:W-:Y:S01]  /*04e0*/  ISETP.GE.AND P4, PT, R16, RZ, PT ;  /* 0x000000ff1000720c */ /* 0x000fe20003f86270 */
[----:B------:R-:W-:Y:S01]  /*04f0*/  IMAD.HI.U32 R6, R7, R15, R6 ;  /* 0x0000000f07067227 */ /* 0x000fe200078e0006 */
[----:B------:R-:W-:Y:S01]  /*0500*/  LOP3.LUT R15, R9, R0, RZ, 0x3c, !PT ;  /* 0x00000000090f7212 */ /* 0x000fe200078e3cff */
[----:B------:R-:W1:Y:S01]  /*0510*/  F2I.FTZ.U32.TRUNC.NTZ R7, R4 ;  /* 0x0000000400077305 */ /* 0x000e62000021f000 */
[----:B------:R-:W-:Y:S01]  /*0520*/  ISETP.NE.AND P3, PT, R8, RZ, PT ;  /* 0x000000ff0800720c */ /* 0x000fe20003f65270 */
[----:B---3--:R-:W-:Y:S01]  /*0530*/  IMAD.MOV R18, RZ, RZ, -R5 ;  /* 0x000000ffff127224 */ /* 0x008fe200078e0a05 */
[----:B------:R-:W-:Y:S01]  /*0540*/  ISETP.GE.AND P2, PT, R15, RZ, PT ;  /* 0x000000ff0f00720c */ /* 0x000fe20003f46270 */
[----:B------:R-:W-:-:S02]  /*0550*/  IMAD.HI.U32 R6, R6, R17, RZ ;  /* 0x0000001106067227 */ /* 0x000fc400078e00ff */
[----:B------:R-:W-:-:S03]  /*0560*/  @P1 IADD3 R10, PT, PT, R10, 0x1, RZ ;  /* 0x000000010a0a1810 */ /* 0x000fc60007ffe0ff */
[----:B------:R-:W-:-:S05]  /*0570*/  IADD3 R6, PT, PT, -R6, RZ, RZ ;  /* 0x000000ff06067210 */ /* 0x000fca0007ffe1ff */
[----:B------:R-:W-:Y:S02]  /*0580*/  IMAD R15, R12, R6, R17 ;  /* 0x000000060c0f7224 */ /* 0x000fe400078e0211 */
[----:B-1----:R-:W-:Y:S01]  /*0590*/  IMAD.MOV R4, RZ, RZ, -R7 ;  /* 0x000000ffff047224 */ /* 0x002fe200078e0a07 */
[----:B------:R-:W-:Y:S01]  /*05a0*/  @!P2 IADD3 R10, PT, PT, -R10, RZ, RZ ;  /* 0x000000ff0a0aa210 */ /* 0x000fe20007ffe1ff */
[----:B------:R-:W-:Y:S01]  /*05b0*/  IMAD R17, R18, R11, RZ ;  /* 0x0000000b12117224 */ /* 0x000fe200078e02ff */
[----:B------:R-:W-:Y:S01]  /*05c0*/  @!P0 LOP3.LUT R10, RZ, R0, RZ, 0x33, !PT ;  /* 0x00000000ff0a8212 */ /* 0x000fe200078e33ff */
[----:B------:R-:W-:Y:S01]  /*05d0*/  IMAD.MOV.U32 R6, RZ, RZ, R4 ;  /* 0x000000ffff067224 */ /* 0x000fe200078e0004 */
[----:B------:R-:W-:Y:S02]  /*05e0*/  MOV R4, RZ ;  /* 0x000000ff00047202 */ /* 0x000fe40000000f00 */
[----:B------:R-:W-:Y:S02]  /*05f0*/  ISETP.GT.U32.AND P0, PT, R12, R15, PT ;  /* 0x0000000f0c00720c */ /* 0x000fe40003f04070 */
[----:B------:R-:W-:Y:S01]  /*0600*/  IABS R18, R10 ;  /* 0x0000000a00127213 */ /* 0x000fe20000000000 */
[----:B------:R-:W-:Y:S01]  /*0610*/  IMAD.HI.U32 R4, R5, R17, R4 ;  /* 0x0000001105047227 */ /* 0x000fe200078e0004 */
[----:B------:R-:W-:-:S03]  /*0620*/  IABS R17, R2 ;  /* 0x0000000200117213 */ /* 0x000fc60000000000 */
[----:B------:R-:W-:Y:S02]  /*0630*/  IMAD R5, R6, R13, RZ ;  /* 0x0000000d06057224 */ /* 0x000fe400078e02ff */
[----:B------:R-:W-:Y:S02]  /*0640*/  IMAD.MOV.U32 R6, RZ, RZ, RZ ;  /* 0x000000ffff067224 */ /* 0x000fe400078e00ff */
[----:B------:R-:W-:-:S04]  /*0650*/  IMAD.HI.U32 R4, R4, R18, RZ ;  /* 0x0000001204047227 */ /* 0x000fc800078e00ff */
[----:B------:R-:W-:Y:S01]  /*0660*/  IMAD.HI.U32 R7, R7, R5, R6 ;  /* 0x0000000507077227 */ /* 0x000fe200078e0006 */
[----:B------:R-:W-:Y:S02]  /*0670*/  IADD3 R5, PT, PT, RZ, -R17, RZ ;  /* 0x80000011ff057210 */ /* 0x000fe40007ffe0ff */
[----:B------:R-:W-:Y:S01]  /*0680*/  IADD3 R4, PT, PT, -R4, RZ, RZ ;  /* 0x000000ff04047210 */ /* 0x000fe20007ffe1ff */
[----:B------:R-:W-:Y:S02]  /*0690*/  @!P0 IMAD.IADD R15, R15, 0x1, -R12 ;  /* 0x000000010f0f8824 */ /* 0x000fe400078e0a0c */
[----:B------:R-:W-:Y:S02]  /*06a0*/  IMAD.HI.U32 R17, R7, R14, RZ ;  /* 0x0000000e07117227 */ /* 0x000fe400078e00ff */
[----:B------:R-:W1:Y:S01]  /*06b0*/  LDC.64 R6, c[0x0][0x3a8] ;  /* 0x0000ea00ff067b82 */ /* 0x000e620000000a00 */
[----:B------:R-:W-:Y:S01]  /*06c0*/  ISETP.GT.U32.AND P1, PT, R12, R15, PT ;  /* 0x0000000f0c00720c */ /* 0x000fe20003f24070 */
[----:B------:R-:W-:-:S02]  /*06d0*/  IMAD R14, R17, R5, R14 ;  /* 0x00000005110e7224 */ /* 0x000fc400078e020e */
[----:B------:R-:W-:Y:S01]  /*06e0*/  IMAD R18, R11, R4, R18 ;  /* 0x000000040b127224 */ /* 0x000fe200078e0212 */
[----:B------:R-:W-:Y:S02]  /*06f0*/  LOP3.LUT R4, R9, R2, RZ, 0x3c, !PT ;  /* 0x0000000209047212 */ /* 0x000fe400078e3cff */
[----:B------:R-:W-:Y:S02]  /*0700*/  ISETP.GT.U32.AND P0, PT, R13, R14, PT ;  /* 0x0000000e0d00720c */ /* 0x000fe40003f04070 */
[----:B------:R-:W-:-:S05]  /*0710*/  ISETP.GT.U32.AND P2, PT, R11, R18, PT ;  /* 0x000000120b00720c */ /* 0x000fca0003f44070 */
[----:B------:R-:W-:-:S05]  /*0720*/  @!P1 IMAD.IADD R15, R15, 0x1, -R12 ;  /* 0x000000010f0f9824 */ /* 0x000fca00078e0a0c */
[----:B------:R-:W-:Y:S01]  /*0730*/  MOV R5, R15 ;  /* 0x0000000f00057202 */ /* 0x000fe20000000f00 */
[----:B------:R-:W-:Y:S01]  /*0740*/  @!P0 IMAD.IADD R14, R14, 0x1, -R13 ;  /* 0x000000010e0e8824 */ /* 0x000fe200078e0a0d */
[----:B------:R-:W-:Y:S01]  /*0750*/  @!P0 IADD3 R17, PT, PT, R17, 0x1, RZ ;  /* 0x0000000111118810 */ /* 0x000fe20007ffe0ff */
[----:B------:R-:W-:Y:S01]  /*0760*/  @!P2 IMAD.IADD R18, R18, 0x1, -R11 ;  /* 0x000000011212a824 */ /* 0x000fe200078e0a0b */
[----:B------:R-:W-:Y:S02]  /*0770*/  @!P4 IADD3 R5, PT, PT, -R5, RZ, RZ ;  /* 0x000000ff0505c210 */ /* 0x000fe40007ffe1ff */
[----:B------:R-:W-:Y:S02]  /*0780*/  @!P3 LOP3.LUT R5, RZ, R8, RZ, 0x33, !PT ;  /* 0x00000008ff05b212 */ /* 0x000fe400078e33ff */
[----:B------:R-:W-:Y:S02]  /*0790*/  ISETP.GE.U32.AND P1, PT, R14, R13, PT ;  /* 0x0000000d0e00720c */ /* 0x000fe40003f26070 */
[----:B------:R-:W-:Y:S01]  /*07a0*/  ISETP.GE.AND P2, PT, R4, RZ, PT ;  /* 0x000000ff0400720c */ /* 0x000fe20003f46270 */
[----:B-1----:R-:W-:Y:S01]  /*07b0*/  IMAD.WIDE R12, R5, 0x4, R6 ;  /* 0x00000004050c7825 */ /* 0x002fe200078e0206 */
[----:B------:R-:W-:Y:S01]  /*07c0*/  ISETP.GT.U32.AND P3, PT, R11, R18, PT ;  /* 0x000000120b00720c */ /* 0x000fe20003f64070 */
[----:B------:R-:W1:Y:S03]  /*07d0*/  LDC.64 R14, c[0x0][0x380] ;  /* 0x0000e000ff0e7b82 */ /* 0x000e660000000a00 */
[----:B0-----:R0:W2:Y:S01]  /*07e0*/  LDG.E R4, desc[UR4][R12.64] ;  /* 0x000000040c047981 */ /* 0x0010a2000c1e1900 */
[----:B------:R-:W-:-:S02]  /*07f0*/  ISETP.NE.AND P0, PT, R2, RZ, PT ;  /* 0x000000ff0200720c */ /* 0x000fc40003f05270 */
[C---:B------:R-:W-:Y:S02]  /*0800*/  ISETP.GE.AND P4, PT, R10.reuse, RZ, PT ;  /* 0x000000ff0a00720c */ /* 0x040fe40003f86270 */
[----:B------:R-:W-:Y:S01]  /*0810*/  @P1 VIADD R17, R17, 0x1 ;  /* 0x0000000111111836 */ /* 0x000fe20000000000 */
[----:B------:R-:W-:Y:S01]  /*0820*/  ISETP.NE.AND P1, PT, R3, RZ, PT ;  /* 0x000000ff0300720c */ /* 0x000fe20003f25270 */
[----:B------:R-:W3:Y:S01]  /*0830*/  LDC.64 R6, c[0x0][0x3a0] ;  /* 0x0000e800ff067b82 */ /* 0x000ee20000000a00 */
[----:B------:R-:W-:Y:S02]  /*0840*/  IADD3 R10, PT, PT, -R10, RZ, RZ ;  /* 0x000000ff0a0a7210 */ /* 0x000fe40007ffe1ff */
[----:B------:R-:W-:Y:S02]  /*0850*/  MOV R19, R17 ;  /* 0x0000001100137202 */ /* 0x000fe40000000f00 */
[----:B------:R-:W-:Y:S01]  /*0860*/  @!P3 IADD3 R18, PT, PT, R18, -R11, RZ ;  /* 0x8000000b1212b210 */ /* 0x000fe20007ffe0ff */
[----:B------:R-:W-:-:S02]  /*0870*/  IMAD R9, R0, R10, R9 ;  /* 0x0000000a00097224 */ /* 0x000fc400078e0209 */
[----:B------:R-:W-:Y:S01]  /*0880*/  @!P2 IMAD.MOV R19, RZ, RZ, -R19 ;  /* 0x000000ffff13a224 */ /* 0x000fe200078e0a13 */
[----:B------:R-:W-:Y:S01]  /*0890*/  @!P0 LOP3.LUT R19, RZ, R2, RZ, 0x33, !PT ;  /* 0x00000002ff138212 */ /* 0x000fe200078e33ff */
[----:B------:R-:W4:Y:S01]  /*08a0*/  LDC.64 R16, c[0x0][0x390] ;  /* 0x0000e400ff107b82 */ /* 0x000f220000000a00 */
[----:B------:R-:W-:Y:S02]  /*08b0*/  @!P4 IADD3 R18, PT, PT, -R18, RZ, RZ ;  /* 0x000000ff1212c210 */ /* 0x000fe40007ffe1ff */
[----:B------:R-:W-:Y:S01]  /*08c0*/  @!P1 LOP3.LUT R18, RZ, R3, RZ, 0x33, !PT ;  /* 0x00000003ff129212 */ /* 0x000fe200078e33ff */
[----:B------:R-:W-:-:S04]  /*08d0*/  IMAD R8, R19, R8, R5 ;  /* 0x0000000813087224 */ /* 0x000fc800078e0205 */
[----:B0-----:R-:W0:Y:S01]  /*08e0*/  LDC.64 R12, c[0x0][0x398] ;  /* 0x0000e600ff0c7b82 */ /* 0x001e220000000a00 */
[----:B------:R-:W-:-:S04]  /*08f0*/  IMAD R8, R8, R3, R18 ;  /* 0x0000000308087224 */ /* 0x000fc800078e0212 */
[----:B------:R-:W-:Y:S02]  /*0900*/  IMAD R9, R8, R0, R9 ;  /* 0x0000000008097224 */ /* 0x000fe400078e0209 */
[----:B---3--:R-:W-:Y:S01]  /*0910*/  IMAD.WIDE R6, R5, 0x4, R6 ;  /* 0x0000000405067825 */ /* 0x008fe200078e0206 */
[----:B------:R-:W3:Y:S03]  /*0920*/  LDC.64 R2, c[0x0][0x388] ;  /* 0x0000e200ff027b82 */ /* 0x000ee60000000a00 */
[----:B-1----:R-:W-:Y:S02]  /*0930*/  IMAD.WIDE R14, R9, 0x4, R14 ;  /* 0x00000004090e7825 */ /* 0x002fe400078e020e */
[----:B------:R-:W5:Y:S04]  /*0940*/  LDG.E R7, desc[UR4][R6.64] ;  /* 0x0000000406077981 */ /* 0x000f68000c1e1900 */
[----:B------:R-:W5:Y:S01]  /*0950*/  LDG.E R14, desc[UR4][R14.64] ;  /* 0x000000040e0e7981 */ /* 0x000f62000c1e1900 */
[----:B----4-:R-:W-:-:S04]  /*0960*/  IMAD.WIDE R16, R5, 0x4, R16 ;  /* 0x0000000405107825 */ /* 0x010fc800078e0210 */
[----:B0-----:R-:W-:Y:S02]  /*0970*/  IMAD.WIDE R12, R5, 0x4, R12 ;  /* 0x00000004050c7825 */ /* 0x001fe400078e020c */
[----:B------:R-:W4:Y:S04]  /*0980*/  LDG.E R16, desc[UR4][R16.64] ;  /* 0x0000000410107981 */ /* 0x000f28000c1e1900 */
[----:B------:R-:W4:Y:S01]  /*0990*/  LDG.E R12, desc[UR4][R12.64] ;  /* 0x000000040c0c7981 */ /* 0x000f22000c1e1900 */
[----:B---3--:R-:W-:-:S04]  /*09a0*/  IMAD.WIDE R2, R9, 0x4, R2 ;  /* 0x0000000409027825 */ /* 0x008fc800078e0202 */
[----:B--2---:R-:W-:-:S05]  /*09b0*/  FADD R4, R4, UR6 ;  /* 0x0000000604047e21 */ /* 0x004fca0008000000 */
[----:B------:R-:W-:-:S13]  /*09c0*/  FSETP.GEU.AND P0, PT, |R4|, 1.175494350822287508e-38, PT ;  /* 0x008000000400780b */ /* 0x000fda0003f0e200 */
[----:B------:R-:W-:-:S04]  /*09d0*/  @!P0 FMUL R4, R4, 16777216 ;  /* 0x4b80000004048820 */ /* 0x000fc80000400000 */
[----:B------:R-:W0:Y:S02]  /*09e0*/  MUFU.RSQ R0, R4 ;  /* 0x0000000400007308 */ /* 0x000e240000001400 */
[----:B0-----:R-:W-:Y:S01]  /*09f0*/  @!P0 FMUL R0, R0, 4096 ;  /* 0x4580000000008820 */ /* 0x001fe20000400000 */
[----:B-----5:R-:W-:-:S04]  /*0a00*/  FADD R7, R14, -R7 ;  /* 0x800000070e077221 */ /* 0x020fc80000000000 */
[----:B------:R-:W-:-:S04]  /*0a10*/  FMUL R7, R0, R7 ;  /* 0x0000000700077220 */ /* 0x000fc80000400000 */
[----:B----4-:R-:W-:-:S05]  /*0a20*/  FFMA R7, R7, R16, R12 ;  /* 0x0000001007077223 */ /* 0x010fca000000000c */
[----:B------:R-:W-:Y:S01]  /*0a30*/  STG.E desc[UR4][R2.64], R7 ;  /* 0x0000000702007986 */ /* 0x000fe2000c101904 */
[----:B------:R-:W-:Y:S05]  /*0a40*/  EXIT ;  /* 0x000000000000794d */ /* 0x000fea0003800000 */
.L_x_0:
[----:B------:R-:W-:-:S00]  /*0a50*/  BRA `(.L_x_0) ;  /* 0xfffffffc00fc7947 */ /* 0x000fc0000383ffff */
[----:B------:R-:W-:-:S00]  /*0a60*/  NOP ;  /* 0x0000000000007918 */ /* 0x000fc00000000000 */
        /* <DEDUP_REMOVED lines=9> */
.L_x_34:


//--------------------- .text._Z28update_moving_average_kernelPfS_PKfS1_fi --------------------------
	.section	.text._Z28update_moving_average_kernelPfS_PKfS1_fi,"ax",@progbits
	.align	128
        .global         _Z28update_moving_average_kernelPfS_PKfS1_fi
        .type           _Z28update_moving_average_kernelPfS_PKfS1_fi,@function
        .size           _Z28update_moving_average_kernelPfS_PKfS1_fi,(.L_x_35 - _Z28update_moving_average_kernelPfS_PKfS1_fi)
        .other          _Z28update_moving_average_kernelPfS_PKfS1_fi,@"STO_CUDA_ENTRY STV_DEFAULT"
_Z28update_moving_average_kernelPfS_PKfS1_fi:
.text._Z28update_moving_average_kernelPfS_PKfS1_fi:
[----:B------:R-:W-:Y:S01]  /*0000*/  LDC R1, c[0x0][0x37c] ;  /* 0x0000df00ff017b82 */ /* 0x000fe20000000800 */
[----:B------:R-:W0:Y:S07]  /*0010*/  S2R R0, SR_TID.X ;  /* 0x0000000000007919 */ /* 0x000e2e0000002100 */
[----:B------:R-:W0:Y:S01]  /*0020*/  S2UR UR4, SR_CTAID.X ;  /* 0x00000000000479c3 */ /* 0x000e220000002500 */
[----:B------:R-:W1:Y:S07]  /*0030*/  LDCU UR5, c[0x0][0x3a4] ;  /* 0x00007480ff0577ac */ /* 0x000e6e0008000800 */
[----:B------:R-:W0:Y:S02]  /*0040*/  LDC R11, c[0x0][0x360] ;  /* 0x0000d800ff0b7b82 */ /* 0x000e240000000800 */
[----:B0-----:R-:W-:-:S05]  /*0050*/  IMAD R11, R11, UR4, R0 ;  /* 0x000000040b0b7c24 */ /* 0x001fca000f8e0200 */
[----:B-1----:R-:W-:-:S13]  /*0060*/  ISETP.GE.AND P0, PT, R11, UR5, PT ;  /* 0x000000050b007c0c */ /* 0x002fda000bf06270 */
[----:B------:R-:W-:Y:S05]  /*0070*/  @P0 EXIT ;  /* 0x000000000000094d */ /* 0x000fea0003800000 */
[----:B------:R-:W0:Y:S01]  /*0080*/  LDC.64 R4, c[0x0][0x390] ;  /* 0x0000e400ff047b82 */ /* 0x000e220000000a00 */
[----:B------:R-:W1:Y:S07]  /*0090*/  LDCU.64 UR4, c[0x0][0x358] ;  /* 0x00006b00ff0477ac */ /* 0x000e6e0008000a00 */
[----:B------:R-:W2:Y:S08]  /*00a0*/  LDC.64 R2, c[0x0][0x380] ;  /* 0x0000e000ff027b82 */ /* 0x000eb00000000a00 */
[----:B------:R-:W3:Y:S01]  /*00b0*/  LDC R12, c[0x0][0x3a0] ;  /* 0x0000e800ff0c7b82 */ /* 0x000ee20000000800 */
[----:B0-----:R-:W-:-:S07]  /*00c0*/  IMAD.WIDE R4, R11, 0x4, R4 ;  /* 0x000000040b047825 */ /* 0x001fce00078e0204 */
[----:B------:R-:W0:Y:S01]  /*00d0*/  LDC.64 R8, c[0x0][0x398] ;  /* 0x0000e600ff087b82 */ /* 0x000e220000000a00 */
[----:B-1----:R-:W4:Y:S01]  /*00e0*/  LDG.E R5, desc[UR4][R4.64] ;  /* 0x0000000404057981 */ /* 0x002f22000c1e1900 */
[----:B--2---:R-:W-:-:S06]  /*00f0*/  IMAD.WIDE R2, R11, 0x4, R2 ;  /* 0x000000040b027825 */ /* 0x004fcc00078e0202 */
[----:B------:R-:W1:Y:S01]  /*0100*/  LDC.64 R6, c[0x0][0x388] ;  /* 0x0000e200ff067b82 */ /* 0x000e620000000a00 */
[----:B------:R-:W2:Y:S01]  /*0110*/  LDG.E R0, desc[UR4][R2.64] ;  /* 0x0000000402007981 */ /* 0x000ea2000c1e1900 */
[----:B---3--:R-:W-:Y:S01]  /*0120*/  FADD R10, -R12, 1 ;  /* 0x3f8000000c0a7421 */ /* 0x008fe20000000100 */
[----:B0-----:R-:W-:-:S04]  /*0130*/  IMAD.WIDE R8, R11, 0x4, R8 ;  /* 0x000000040b087825 */ /* 0x001fc800078e0208 */
[----:B-1----:R-:W-:-:S04]  /*0140*/  IMAD.WIDE R6, R11, 0x4, R6 ;  /* 0x000000040b067825 */ /* 0x002fc800078e0206 */
[----:B----4-:R-:W-:-:S04]  /*0150*/  FMUL R13, R10, R5 ;  /* 0x000000050a0d7220 */ /* 0x010fc80000400000 */
[----:B--2---:R-:W-:-:S05]  /*0160*/  FFMA R13, R0, R12, R13 ;  /* 0x0000000c000d7223 */ /* 0x004fca000000000d */
[----:B------:R-:W-:Y:S04]  /*0170*/  STG.E desc[UR4][R2.64], R13 ;  /* 0x0000000d02007986 */ /* 0x000fe8000c101904 */
[----:B------:R-:W2:Y:S04]  /*0180*/  LDG.E R9, desc[UR4][R8.64] ;  /* 0x0000000408097981 */ /* 0x000ea8000c1e1900 */
[----:B------:R-:W3:Y:S01]  /*0190*/  LDG.E R0, desc[UR4][R6.64] ;  /* 0x0000000406007981 */ /* 0x000ee2000c1e1900 */
[----:B--2---:R-:W-:-:S04]  /*01a0*/  FMUL R5, R10, R9 ;  /* 0x000000090a057220 */ /* 0x004fc80000400000 */
[----:B---3--:R-:W-:-:S05]  /*01b0*/  FFMA R5, R0, R12, R5 ;  /* 0x0000000c00057223 */ /* 0x008fca0000000005 */
[----:B------:R-:W-:Y:S01]  /*01c0*/  STG.E desc[UR4][R6.64], R5 ;  /* 0x0000000506007986 */ /* 0x000fe2000c101904 */
[----:B------:R-:W-:Y:S05]  /*01d0*/  EXIT ;  /* 0x000000000000794d */ /* 0x000fea0003800000 */
.L_x_1:
        /* <DEDUP_REMOVED lines=10> */
.L_x_35:


//--------------------- .text._Z18compute_var_kernelPKfS0_Pfiiii --------------------------
	.section	.text._Z18compute_var_kernelPKfS0_Pfiiii,"ax",@progbits
	.align	128
        .global         _Z18compute_var_kernelPKfS0_Pfiiii
        .type           _Z18compute_var_kernelPKfS0_Pfiiii,@function
        .size           _Z18compute_var_kernelPKfS0_Pfiiii,(.L_x_32 - _Z18compute_var_kernelPKfS0_Pfiiii)
        .other          _Z18compute_var_kernelPKfS0_Pfiiii,@"STO_CUDA_ENTRY STV_DEFAULT"
_Z18compute_var_kernelPKfS0_Pfiiii:
.text._Z18compute_var_kernelPKfS0_Pfiiii:
[----:B------:R-:W-:Y:S08]  /*0000*/  LDC R1, c[0x0][0x37c] ;  /* 0x0000df00ff017b82 */ /* 0x000ff00000000800 */
[----:B------:R-:W0:Y:S01]  /*0010*/  LDC.64 R4, c[0x0][0x3a0] ;  /* 0x0000e800ff047b82 */ /* 0x000e220000000a00 */
[----:B------:R-:W1:Y:S01]  /*0020*/  S2R R0, SR_TID.X ;  /* 0x0000000000007919 */ /* 0x000e620000002100 */
[----:B------:R-:W0:Y:S01]  /*0030*/  LDCU UR4, c[0x0][0x39c] ;  /* 0x00007380ff0477ac */ /* 0x000e220008000800 */
[----:B------:R-:W-:Y:S01]  /*0040*/  BSSY.RECONVERGENT B0, `(.L_x_2) ;  /* 0x0000052000007945 */ /* 0x000fe20003800200 */
[----:B------:R-:W-:Y:S01]  /*0050*/  IMAD.MOV.U32 R13, RZ, RZ, RZ ;  /* 0x000000ffff0d7224 */ /* 0x000fe200078e00ff */
[----:B------:R-:W2:Y:S01]  /*0060*/  S2R R6, SR_CTAID.X ;  /* 0x0000000000067919 */ /* 0x000ea20000002500 */
[----:B------:R-:W3:Y:S01]  /*0070*/  LDCU.64 UR6, c[0x0][0x358] ;  /* 0x00006b00ff0677ac */ /* 0x000ee20008000a00 */
[----:B------:R-:W4:Y:S01]  /*0080*/  LDCU UR5, c[0x0][0x3a0] ;  /* 0x00007400ff0577ac */ /* 0x000f220008000800 */
[----:B0-----:R-:W-:Y:S01]  /*0090*/  IMAD R2, R4, UR4, RZ ;  /* 0x0000000404027c24 */ /* 0x001fe2000f8e02ff */
[----:B------:R-:W0:Y:S03]  /*00a0*/  LDCU UR4, c[0x0][0x398] ;  /* 0x00007300ff0477ac */ /* 0x000e260008000800 */
[----:B------:R-:W-:-:S05]  /*00b0*/  IMAD R7, R2, R5, RZ ;  /* 0x0000000502077224 */ /* 0x000fca00078e02ff */
[----:B-1----:R-:W-:-:S13]  /*00c0*/  ISETP.GE.AND P0, PT, R0, R7, PT ;  /* 0x000000070000720c */ /* 0x002fda0003f06270 */
[----:B0-234-:R-:W-:Y:S05]  /*00d0*/  @P0 BRA `(.L_x_3) ;  /* 0x0000000400200947 */ /* 0x01dfea0003800000 */
[----:B------:R-:W-:Y:S01]  /*00e0*/  IMAD R9, R4, R5, RZ ;  /* 0x0000000504097224 */ /* 0x000fe200078e02ff */
[----:B------:R-:W0:Y:S04]  /*00f0*/  LDC.64 R14, c[0x0][0x388] ;  /* 0x0000e200ff0e7b82 */ /* 0x000e280000000a00 */
[----:B------:R-:W-:-:S04]  /*0100*/  IABS R10, R9 ;  /* 0x00000009000a7213 */ /* 0x000fc80000000000 */
[----:B------:R-:W1:Y:S01]  /*0110*/  I2F.RP R4, R10 ;  /* 0x0000000a00047306 */ /* 0x000e620000209400 */
[----:B------:R-:W2:Y:S08]  /*0120*/  LDC R11, c[0x0][0x360] ;  /* 0x0000d800ff0b7b82 */ /* 0x000eb00000000800 */
[----:B------:R-:W3:Y:S01]  /*0130*/  LDC R12, c[0x0][0x3a4] ;  /* 0x0000e900ff0c7b82 */ /* 0x000ee20000000800 */
[----:B-1----:R-:W1:Y:S01]  /*0140*/  MUFU.RCP R4, R4 ;  /* 0x0000000400047308 */ /* 0x002e620000001000 */
[----:B0-----:R-:W-:-:S06]  /*0150*/  IMAD.WIDE.U32 R14, R6, 0x4, R14 ;  /* 0x00000004060e7825 */ /* 0x001fcc00078e000e */
[----:B------:R-:W0:Y:S01]  /*0160*/  LDC.64 R2, c[0x0][0x380] ;  /* 0x0000e000ff027b82 */ /* 0x000e220000000a00 */
[----:B------:R-:W-:Y:S01]  /*0170*/  ISETP.NE.AND P0, PT, R5, RZ, PT ;  /* 0x000000ff0500720c */ /* 0x000fe20003f05270 */
[----:B------:R4:W5:Y:S02]  /*0180*/  LDG.E R8, desc[UR6][R14.64] ;  /* 0x000000060e087981 */ /* 0x000964000c1e1900 */
[----:B----4-:R-:W-:Y:S01]  /*0190*/  LOP3.LUT R15, RZ, R5, RZ, 0x33, !PT ;  /* 0x00000005ff0f7212 */ /* 0x010fe200078e33ff */
[----:B-1----:R-:W-:-:S04]  /*01a0*/  VIADD R16, R4, 0xffffffe ;  /* 0x0ffffffe04107836 */ /* 0x002fc80000000000 */
[----:B------:R1:W4:Y:S02]  /*01b0*/  F2I.FTZ.U32.TRUNC.NTZ R17, R16 ;  /* 0x0000001000117305 */ /* 0x000324000021f000 */
[----:B-1----:R-:W-:Y:S02]  /*01c0*/  IMAD.MOV.U32 R16, RZ, RZ, RZ ;  /* 0x000000ffff107224 */ /* 0x002fe400078e00ff */
[----:B----4-:R-:W-:-:S04]  /*01d0*/  IMAD.MOV R13, RZ, RZ, -R17 ;  /* 0x000000ffff0d7224 */ /* 0x010fc800078e0a11 */
[----:B------:R-:W-:-:S04]  /*01e0*/  IMAD R13, R13, R10, RZ ;  /* 0x0000000a0d0d7224 */ /* 0x000fc800078e02ff */
[----:B------:R-:W-:-:S04]  /*01f0*/  IMAD.HI.U32 R14, R17, R13, R16 ;  /* 0x0000000d110e7227 */ /* 0x000fc800078e0010 */
[----:B------:R-:W-:Y:S02]  /*0200*/  IMAD.MOV.U32 R13, RZ, RZ, RZ ;  /* 0x000000ffff0d7224 */ /* 0x000fe400078e00ff */
[----:B--23--:R-:W-:-:S07]  /*0210*/  IMAD.MOV.U32 R16, RZ, RZ, R0 ;  /* 0x000000ffff107224 */ /* 0x00cfce00078e0000 */
.L_x_4:
[----:B------:R-:W-:Y:S02]  /*0220*/  IABS R17, R12 ;  /* 0x0000000c00117213 */ /* 0x000fe40000000000 */
[----:B------:R-:W-:Y:S02]  /*0230*/  IABS R4, R9 ;  /* 0x0000000900047213 */ /* 0x000fe40000000000 */
[----:B------:R-:W-:Y:S01]  /*0240*/  IABS R5, R16 ;  /* 0x0000001000057213 */ /* 0x000fe20000000000 */
[----:B------:R-:W1:Y:S02]  /*0250*/  I2F.RP R18, R17 ;  /* 0x0000001100127306 */ /* 0x000e640000209400 */
[----:B------:R-:W-:Y:S02]  /*0260*/  IMAD.MOV R4, RZ, RZ, -R4 ;  /* 0x000000ffff047224 */ /* 0x000fe400078e0a04 */
[----:B------:R-:W-:-:S04]  /*0270*/  IMAD.HI.U32 R21, R14, R5, RZ ;  /* 0x000000050e157227 */ /* 0x000fc800078e00ff */
[----:B------:R-:W-:Y:S01]  /*0280*/  IMAD R5, R21, R4, R5 ;  /* 0x0000000415057224 */ /* 0x000fe200078e0205 */
[----:B------:R-:W-:-:S04]  /*0290*/  IABS R4, R9 ;  /* 0x0000000900047213 */ /* 0x000fc80000000000 */
[----:B------:R-:W-:Y:S01]  /*02a0*/  ISETP.GT.U32.AND P3, PT, R10, R5, PT ;  /* 0x000000050a00720c */ /* 0x000fe20003f64070 */
[----:B-1----:R-:W1:-:S12]  /*02b0*/  MUFU.RCP R18, R18 ;  /* 0x0000001200127308 */ /* 0x002e580000001000 */
[----:B------:R-:W-:Y:S01]  /*02c0*/  @!P3 IADD3 R5, PT, PT, R5, -R4, RZ ;  /* 0x800000040505b210 */ /* 0x000fe20007ffe0ff */
[----:B------:R-:W-:Y:S01]  /*02d0*/  @!P3 VIADD R21, R21, 0x1 ;  /* 0x000000011515b836 */ /* 0x000fe20000000000 */
[----:B------:R-:W-:Y:S02]  /*02e0*/  LOP3.LUT R4, R16, R9, RZ, 0x3c, !PT ;  /* 0x0000000910047212 */ /* 0x000fe400078e3cff */
[----:B------:R-:W-:Y:S02]  /*02f0*/  ISETP.GE.U32.AND P1, PT, R5, R10, PT ;  /* 0x0000000a0500720c */ /* 0x000fe40003f26070 */
[----:B------:R-:W-:Y:S01]  /*0300*/  ISETP.GE.AND P2, PT, R4, RZ, PT ;  /* 0x000000ff0400720c */ /* 0x000fe20003f46270 */
[----:B-1----:R-:W-:Y:S01]  /*0310*/  VIADD R4, R18, 0xffffffe ;  /* 0x0ffffffe12047836 */ /* 0x002fe20000000000 */
[----:B------:R-:W-:-:S03]  /*0320*/  ISETP.NE.AND P3, PT, R9, RZ, PT ;  /* 0x000000ff0900720c */ /* 0x000fc60003f65270 */
[----:B------:R1:W2:Y:S06]  /*0330*/  F2I.FTZ.U32.TRUNC.NTZ R5, R4 ;  /* 0x0000000400057305 */ /* 0x0002ac000021f000 */
[----:B------:R-:W-:Y:S02]  /*0340*/  @P1 VIADD R21, R21, 0x1 ;  /* 0x0000000115151836 */ /* 0x000fe40000000000 */
[----:B-1----:R-:W-:Y:S02]  /*0350*/  HFMA2 R4, -RZ, RZ, 0, 0 ;  /* 0x00000000ff047431 */ /* 0x002fe400000001ff */
[----:B------:R-:W-:Y:S01]  /*0360*/  @!P2 IMAD.MOV R21, RZ, RZ, -R21 ;  /* 0x000000ffff15a224 */ /* 0x000fe200078e0a15 */
[----:B------:R-:W-:Y:S01]  /*0370*/  @!P3 LOP3.LUT R21, RZ, R9, RZ, 0x33, !PT ;  /* 0x00000009ff15b212 */ /* 0x000fe200078e33ff */
[----:B--2---:R-:W-:-:S04]  /*0380*/  IMAD.MOV R18, RZ, RZ, -R5 ;  /* 0x000000ffff127224 */ /* 0x004fc800078e0a05 */
[----:B------:R-:W-:Y:S02]  /*0390*/  IMAD.MOV R19, RZ, RZ, -R21 ;  /* 0x000000ffff137224 */ /* 0x000fe400078e0a15 */
[----:B------:R-:W-:Y:S02]  /*03a0*/  IMAD R23, R18, R17, RZ ;  /* 0x0000001112177224 */ /* 0x000fe400078e02ff */
[----:B------:R-:W-:Y:S02]  /*03b0*/  IMAD R19, R9, R19, R16 ;  /* 0x0000001309137224 */ /* 0x000fe400078e0210 */
[----:B------:R-:W-:-:S03]  /*03c0*/  IMAD.HI.U32 R4, R5, R23, R4 ;  /* 0x0000001705047227 */ /* 0x000fc600078e0004 */
[----:B------:R-:W-:Y:S01]  /*03d0*/  IABS R18, R19 ;  /* 0x0000001300127213 */ /* 0x000fe20000000000 */
[----:B------:R-:W-:-:S04]  /*03e0*/  IMAD R21, R21, UR4, R6 ;  /* 0x0000000415157c24 */ /* 0x000fc8000f8e0206 */
[----:B------:R-:W-:-:S04]  /*03f0*/  IMAD.HI.U32 R4, R4, R18, RZ ;  /* 0x0000001204047227 */ /* 0x000fc800078e00ff */
[----:B------:R-:W-:-:S04]  /*0400*/  IMAD.MOV R5, RZ, RZ, -R4 ;  /* 0x000000ffff057224 */ /* 0x000fc800078e0a04 */
[----:B------:R-:W-:Y:S01]  /*0410*/  IMAD R18, R17, R5, R18 ;  /* 0x0000000511127224 */ /* 0x000fe200078e0212 */
[----:B------:R-:W-:-:S04]  /*0420*/  LOP3.LUT R5, R19, R12, RZ, 0x3c, !PT ;  /* 0x0000000c13057212 */ /* 0x000fc800078e3cff */
[----:B------:R-:W-:Y:S02]  /*0430*/  ISETP.GT.U32.AND P2, PT, R17, R18, PT ;  /* 0x000000121100720c */ /* 0x000fe40003f44070 */
[----:B------:R-:W-:-:S11]  /*0440*/  ISETP.GE.AND P3, PT, R5, RZ, PT ;  /* 0x000000ff0500720c */ /* 0x000fd60003f66270 */
[----:B------:R-:W-:Y:S02]  /*0450*/  @!P2 IMAD.IADD R18, R18, 0x1, -R17 ;  /* 0x000000011212a824 */ /* 0x000fe400078e0a11 */
[----:B------:R-:W-:-:S03]  /*0460*/  @!P2 VIADD R4, R4, 0x1 ;  /* 0x000000010404a836 */ /* 0x000fc60000000000 */
[----:B------:R-:W-:-:S13]  /*0470*/  ISETP.GE.U32.AND P1, PT, R18, R17, PT ;  /* 0x000000111200720c */ /* 0x000fda0003f26070 */
[----:B------:R-:W-:-:S04]  /*0480*/  @P1 VIADD R4, R4, 0x1 ;  /* 0x0000000104041836 */ /* 0x000fc80000000000 */
[----:B------:R-:W-:-:S05]  /*0490*/  @!P3 IMAD.MOV R4, RZ, RZ, -R4 ;  /* 0x000000ffff04b224 */ /* 0x000fca00078e0a04 */
[----:B------:R-:W-:-:S05]  /*04a0*/  SEL R4, R15, R4, !P0 ;  /* 0x000000040f047207 */ /* 0x000fca0004000000 */
[--C-:B------:R-:W-:Y:S02]  /*04b0*/  IMAD.MOV R5, RZ, RZ, -R4.reuse ;  /* 0x000000ffff057224 */ /* 0x100fe400078e0a04 */
[----:B------:R-:W-:Y:S02]  /*04c0*/  IMAD R21, R21, UR5, R4 ;  /* 0x0000000515157c24 */ /* 0x000fe4000f8e0204 */
[----:B------:R-:W-:-:S04]  /*04d0*/  IMAD R19, R12, R5, R19 ;  /* 0x000000050c137224 */ /* 0x000fc800078e0213 */
[----:B------:R-:W-:-:S04]  /*04e0*/  IMAD R5, R21, R12, R19 ;  /* 0x0000000c15057224 */ /* 0x000fc800078e0213 */
[----:B0-----:R-:W-:-:S06]  /*04f0*/  IMAD.WIDE R4, R5, 0x4, R2 ;  /* 0x0000000405047825 */ /* 0x001fcc00078e0202 */
[----:B------:R-:W2:Y:S01]  /*0500*/  LDG.E R5, desc[UR6][R4.64] ;  /* 0x0000000604057981 */ /* 0x000ea2000c1e1900 */
[----:B------:R-:W-:-:S04]  /*0510*/  IADD3 R16, PT, PT, R11, R16, RZ ;  /* 0x000000100b107210 */ /* 0x000fc80007ffe0ff */
[----:B------:R-:W-:Y:S01]  /*0520*/  ISETP.GE.AND P1, PT, R16, R7, PT ;  /* 0x000000071000720c */ /* 0x000fe20003f26270 */
[----:B--2--5:R-:W-:-:S04]  /*0530*/  FADD R18, -R8, R5 ;  /* 0x0000000508127221 */ /* 0x024fc80000000100 */
[----:B------:R-:W-:-:S08]  /*0540*/  FFMA R13, R18, R18, R13 ;  /* 0x00000012120d7223 */ /* 0x000fd0000000000d */
[----:B------:R-:W-:Y:S05]  /*0550*/  @!P1 BRA `(.L_x_4) ;  /* 0xfffffffc00309947 */ /* 0x000fea000383ffff */
.L_x_3:
[----:B------:R-:W-:Y:S05]  /*0560*/  BSYNC.RECONVERGENT B0 ;  /* 0x0000000000007941 */ /* 0x000fea0003800200 */
.L_x_2:
[----:B------:R-:W0:Y:S01]  /*0570*/  S2UR UR5, SR_CgaCtaId ;  /* 0x00000000000579c3 */ /* 0x000e220000008800 */
[----:B------:R-:W-:Y:S01]  /*0580*/  UMOV UR4, 0x400 ;  /* 0x0000040000047882 */ /* 0x000fe20000000000 */
[----:B------:R-:W1:Y:S01]  /*0590*/  LDCU UR8, c[0x0][0x360] ;  /* 0x00006c00ff0877ac */ /* 0x000e620008000800 */
[----:B------:R-:W-:Y:S01]  /*05a0*/  ISETP.NE.AND P1, PT, R0, RZ, PT ;  /* 0x000000ff0000720c */ /* 0x000fe20003f25270 */
[----:B-1----:R-:W-:Y:S02]  /*05b0*/  UISETP.GE.U32.AND UP0, UPT, UR8, 0x2, UPT ;  /* 0x000000020800788c */ /* 0x002fe4000bf06070 */
[----:B0-----:R-:W-:-:S06]  /*05c0*/  ULEA UR4, UR5, UR4, 0x18 ;  /* 0x0000000405047291 */ /* 0x001fcc000f8ec0ff */
[----:B------:R-:W-:-:S05]  /*05d0*/  LEA R2, R0, UR4, 0x2 ;  /* 0x0000000400027c11 */ /* 0x000fca000f8e10ff */
[----:B------:R0:W-:Y:S01]  /*05e0*/  STS [R2], R13 ;  /* 0x0000000d02007388 */ /* 0x0001e20000000800 */
[----:B------:R-:W-:Y:S06]  /*05f0*/  BAR.SYNC.DEFER_BLOCKING 0x0 ;  /* 0x0000000000007b1d */ /* 0x000fec0000010000 */
[----:B------:R-:W-:Y:S05]  /*0600*/  BRA.U !UP0, `(.L_x_5) ;  /* 0x0000000108307547 */ /* 0x000fea000b800000 */
[----:B------:R-:W-:-:S07]  /*0610*/  IMAD.U32 R3, RZ, RZ, UR8 ;  /* 0x00000008ff037e24 */ /* 0x000fce000f8e00ff */
.L_x_6:
[----:B------:R-:W-:-:S04]  /*0620*/  SHF.R.U32.HI R9, RZ, 0x1, R3 ;  /* 0x00000001ff097819 */ /* 0x000fc80000011603 */
[----:B------:R-:W-:-:S13]  /*0630*/  ISETP.GE.U32.AND P0, PT, R0, R9, PT ;  /* 0x000000090000720c */ /* 0x000fda0003f06070 */
[----:B------:R-:W-:Y:S01]  /*0640*/  @!P0 IMAD R4, R9, 0x4, R2 ;  /* 0x0000000409048824 */ /* 0x000fe200078e0202 */
[----:B------:R-:W-:Y:S05]  /*0650*/  @!P0 LDS R5, [R2] ;  /* 0x0000000002058984 */ /* 0x000fea0000000800 */
[----:B------:R-:W1:Y:S02]  /*0660*/  @!P0 LDS R4, [R4] ;  /* 0x0000000004048984 */ /* 0x000e640000000800 */
[----:B-1----:R-:W-:-:S05]  /*0670*/  @!P0 FADD R5, R4, R5 ;  /* 0x0000000504058221 */ /* 0x002fca0000000000 */
[----:B------:R1:W-:Y:S01]  /*0680*/  @!P0 STS [R2], R5 ;  /* 0x0000000502008388 */ /* 0x0003e20000000800 */
[----:B------:R-:W-:Y:S01]  /*0690*/  BAR.SYNC.DEFER_BLOCKING 0x0 ;  /* 0x0000000000007b1d */ /* 0x000fe20000010000 */
[----:B------:R-:W-:Y:S01]  /*06a0*/  ISETP.GT.U32.AND P0, PT, R3, 0x3, PT ;  /* 0x000000030300780c */ /* 0x000fe20003f04070 */
[----:B------:R-:W-:-:S12]  /*06b0*/  IMAD.MOV.U32 R3, RZ, RZ, R9 ;  /* 0x000000ffff037224 */ /* 0x000fd800078e0009 */
[----:B-1----:R-:W-:Y:S05]  /*06c0*/  @P0 BRA `(.L_x_6) ;  /* 0xfffffffc00d40947 */ /* 0x002fea000383ffff */
.L_x_5:
[----:B------:R-:W-:Y:S05]  /*06d0*/  @P1 EXIT ;  /* 0x000000000000194d */ /* 0x000fea0003800000 */
[----:B------:R-:W1:Y:S01]  /*06e0*/  S2UR UR5, SR_CgaCtaId ;  /* 0x00000000000579c3 */ /* 0x000e620000008800 */
[----:B------:R-:W-:Y:S01]  /*06f0*/  UMOV UR4, 0x400 ;  /* 0x0000040000047882 */ /* 0x000fe20000000000 */
[----:B------:R-:W-:-:S04]  /*0700*/  I2FP.F32.S32 R3, R7 ;  /* 0x0000000700037245 */ /* 0x000fc80000201400 */
[----:B0-----:R-:W0:Y:S02]  /*0710*/  MUFU.RCP R2, R3 ;  /* 0x0000000300027308 */ /* 0x001e240000001000 */
[----:B0-----:R-:W-:Y:S01]  /*0720*/  FFMA R5, -R3, R2, 1 ;  /* 0x3f80000003057423 */ /* 0x001fe20000000102 */
[----:B-1----:R-:W-:-:S03]  /*0730*/  ULEA UR4, UR5, UR4, 0x18 ;  /* 0x0000000405047291 */ /* 0x002fc6000f8ec0ff */
[----:B------:R-:W-:-:S06]  /*0740*/  FFMA R5, R2, R5, R2 ;  /* 0x0000000502057223 */ /* 0x000fcc0000000002 */
[----:B------:R-:W0:Y:S02]  /*0750*/  LDS R0, [UR4] ;  /* 0x00000004ff007984 */ /* 0x000e240008000800 */
[----:B0-----:R-:W0:Y:S01]  /*0760*/  FCHK P0, R0, R3 ;  /* 0x0000000300007302 */ /* 0x001e220000000000 */
[----:B------:R-:W-:-:S04]  /*0770*/  FFMA R2, R0, R5, RZ ;  /* 0x0000000500027223 */ /* 0x000fc800000000ff */
[----:B------:R-:W-:-:S04]  /*0780*/  FFMA R4, -R3, R2, R0 ;  /* 0x0000000203047223 */ /* 0x000fc80000000100 */
[----:B------:R-:W-:Y:S01]  /*0790*/  FFMA R5, R5, R4, R2 ;  /* 0x0000000405057223 */ /* 0x000fe20000000002 */
[----:B0-----:R-:W-:Y:S06]  /*07a0*/  @!P0 BRA `(.L_x_7) ;  /* 0x00000000000c8947 */ /* 0x001fec0003800000 */
[----:B------:R-:W-:-:S07]  /*07b0*/  MOV R2, 0x7d0 ;  /* 0x000007d000027802 */ /* 0x000fce0000000f00 */
[----:B------:R-:W-:Y:S05]  /*07c0*/  CALL.REL.NOINC `($__internal_0_$__cuda_sm3x_div_rn_noftz_f32_slowpath) ;  /* 0x0000000000147944 */ /* 0x000fea0003c00000 */
[----:B------:R-:W-:-:S07]  /*07d0*/  IMAD.MOV.U32 R5, RZ, RZ, R0 ;  /* 0x000000ffff057224 */ /* 0x000fce00078e0000 */
.L_x_7:
[----:B------:R-:W0:Y:S02]  /*07e0*/  LDC.64 R2, c[0x0][0x390] ;  /* 0x0000e400ff027b82 */ /* 0x000e240000000a00 */
[----:B0-----:R-:W-:-:S05]  /*07f0*/  IMAD.WIDE.U32 R6, R6, 0x4, R2 ;  /* 0x0000000406067825 */ /* 0x001fca00078e0002 */
[----:B------:R-:W-:Y:S01]  /*0800*/  STG.E desc[UR6][R6.64], R5 ;  /* 0x0000000506007986 */ /* 0x000fe2000c101906 */
[----:B------:R-:W-:Y:S05]  /*0810*/  EXIT ;  /* 0x000000000000794d */ /* 0x000fea0003800000 */
        .weak           $__internal_0_$__cuda_sm3x_div_rn_noftz_f32_slowpath
        .type           $__internal_0_$__cuda_sm3x_div_rn_noftz_f32_slowpath,@function
        .size           $__internal_0_$__cuda_sm3x_div_rn_noftz_f32_slowpath,(.L_x_32 - $__internal_0_$__cuda_sm3x_div_rn_noftz_f32_slowpath)
$__internal_0_$__cuda_sm3x_div_rn_noftz_f32_slowpath:
[--C-:B------:R-:W-:Y:S01]  /*0820*/  SHF.R.U32.HI R5, RZ, 0x17, R3.reuse ;  /* 0x00000017ff057819 */ /* 0x100fe20000011603 */
[--C-:B------:R-:W-:Y:S01]  /*0830*/  IMAD.MOV.U32 R7, RZ, RZ, R0.reuse ;  /* 0x000000ffff077224 */ /* 0x100fe200078e0000 */
[----:B------:R-:W-:Y:S01]  /*0840*/  SHF.R.U32.HI R4, RZ, 0x17, R0 ;  /* 0x00000017ff047819 */ /* 0x000fe20000011600 */
[----:B------:R-:W-:Y:S01]  /*0850*/  IMAD.MOV.U32 R8, RZ, RZ, R3 ;  /* 0x000000ffff087224 */ /* 0x000fe200078e0003 */
[----:B------:R-:W-:Y:S02]  /*0860*/  LOP3.LUT R5, R5, 0xff, RZ, 0xc0, !PT ;  /* 0x000000ff05057812 */ /* 0x000fe400078ec0ff */
[----:B------:R-:W-:-:S03]  /*0870*/  LOP3.LUT R4, R4, 0xff, RZ, 0xc0, !PT ;  /* 0x000000ff04047812 */ /* 0x000fc600078ec0ff */
[----:B------:R-:W-:Y:S01]  /*0880*/  VIADD R11, R5, 0xffffffff ;  /* 0xffffffff050b7836 */ /* 0x000fe20000000000 */
[----:B------:R-:W-:-:S04]  /*0890*/  IADD3 R10, PT, PT, R4, -0x1, RZ ;  /* 0xffffffff040a7810 */ /* 0x000fc80007ffe0ff */
[----:B------:R-:W-:-:S04]  /*08a0*/  ISETP.GT.U32.AND P0, PT, R11, 0xfd, PT ;  /* 0x000000fd0b00780c */ /* 0x000fc80003f04070 */
[----:B------:R-:W-:-:S13]  /*08b0*/  ISETP.GT.U32.OR P0, PT, R10, 0xfd, P0 ;  /* 0x000000fd0a00780c */ /* 0x000fda0000704470 */
[----:B------:R-:W-:Y:S01]  /*08c0*/  @!P0 IMAD.MOV.U32 R9, RZ, RZ, RZ ;  /* 0x000000ffff098224 */ /* 0x000fe200078e00ff */
[----:B------:R-:W-:Y:S06]  /*08d0*/  @!P0 BRA `(.L_x_8) ;  /* 0x00000000005c8947 */ /* 0x000fec0003800000 */
[----:B------:R-:W-:Y:S02]  /*08e0*/  FSETP.GTU.FTZ.AND P0, PT, |R0|, +INF , PT ;  /* 0x7f8000000000780b */ /* 0x000fe40003f1c200 */
[----:B------:R-:W-:-:S04]  /*08f0*/  FSETP.GTU.FTZ.AND P1, PT, |R3|, +INF , PT ;  /* 0x7f8000000300780b */ /* 0x000fc80003f3c200 */
[----:B------:R-:W-:-:S13]  /*0900*/  PLOP3.LUT P0, PT, P0, P1, PT, 0xf8, 0x8f ;  /* 0x00000000008f781c */ /* 0x000fda0000703f70 */
[----:B------:R-:W-:Y:S05]  /*0910*/  @P0 BRA `(.L_x_9) ;  /* 0x0000000400440947 */ /* 0x000fea0003800000 */
[----:B------:R-:W-:-:S13]  /*0920*/  LOP3.LUT P0, RZ, R8, 0x7fffffff, R7, 0xc8, !PT ;  /* 0x7fffffff08ff7812 */ /* 0x000fda000780c807 */
[----:B------:R-:W-:Y:S05]  /*0930*/  @!P0 BRA `(.L_x_10) ;  /* 0x0000000400348947 */ /* 0x000fea0003800000 */
[C---:B------:R-:W-:Y:S02]  /*0940*/  FSETP.NEU.FTZ.AND P2, PT, |R0|.reuse, +INF , PT ;  /* 0x7f8000000000780b */ /* 0x040fe40003f5d200 */
[----:B------:R-:W-:Y:S02]  /*0950*/  FSETP.NEU.FTZ.AND P1, PT, |R3|, +INF , PT ;  /* 0x7f8000000300780b */ /* 0x000fe40003f3d200 */
[----:B------:R-:W-:-:S11]  /*0960*/  FSETP.NEU.FTZ.AND P0, PT, |R0|, +INF , PT ;  /* 0x7f8000000000780b */ /* 0x000fd60003f1d200 */
[----:B------:R-:W-:Y:S05]  /*0970*/  @!P1 BRA !P2, `(.L_x_10) ;  /* 0x0000000400249947 */ /* 0x000fea0005000000 */
[----:B------:R-:W-:-:S04]  /*0980*/  LOP3.LUT P2, RZ, R7, 0x7fffffff, RZ, 0xc0, !PT ;  /* 0x7fffffff07ff7812 */ /* 0x000fc8000784c0ff */
[----:B------:R-:W-:-:S13]  /*0990*/  PLOP3.LUT P1, PT, P1, P2, PT, 0x2f, 0xf2 ;  /* 0x0000000000f2781c */ /* 0x000fda0000f24577 */
[----:B------:R-:W-:Y:S05]  /*09a0*/  @P1 BRA `(.L_x_11) ;  /* 0x0000000400101947 */ /* 0x000fea0003800000 */
[----:B------:R-:W-:-:S04]  /*09b0*/  LOP3.LUT P1, RZ, R8, 0x7fffffff, RZ, 0xc0, !PT ;  /* 0x7fffffff08ff7812 */ /* 0x000fc8000782c0ff */
[----:B------:R-:W-:-:S13]  /*09c0*/  PLOP3.LUT P0, PT, P0, P1, PT, 0x2f, 0xf2 ;  /* 0x0000000000f2781c */ /* 0x000fda0000702577 */
[----:B------:R-:W-:Y:S05]  /*09d0*/  @P0 BRA `(.L_x_12) ;  /* 0x0000000000f80947 */ /* 0x000fea0003800000 */
[----:B------:R-:W-:Y:S02]  /*09e0*/  ISETP.GE.AND P0, PT, R10, RZ, PT ;  /* 0x000000ff0a00720c */ /* 0x000fe40003f06270 */
[----:B------:R-:W-:-:S11]  /*09f0*/  ISETP.GE.AND P1, PT, R11, RZ, PT ;  /* 0x000000ff0b00720c */ /* 0x000fd60003f26270 */
[----:B------:R-:W-:Y:S02]  /*0a00*/  @P0 IMAD.MOV.U32 R9, RZ, RZ, RZ ;  /* 0x000000ffff090224 */ /* 0x000fe400078e00ff */
[----:B------:R-:W-:Y:S01]  /*0a10*/  @!P0 FFMA R7, R0, 1.84467440737095516160e+19, RZ ;  /* 0x5f80000000078823 */ /* 0x000fe200000000ff */
[----:B------:R-:W-:Y:S02]  /*0a20*/  @!P0 IMAD.MOV.U32 R9, RZ, RZ, -0x40 ;  /* 0xffffffc0ff098424 */ /* 0x000fe400078e00ff */
[----:B------:R-:W-:-:S03]  /*0a30*/  @!P1 FFMA R8, R3, 1.84467440737095516160e+19, RZ ;  /* 0x5f80000003089823 */ /* 0x000fc600000000ff */
[----:B------:R-:W-:-:S07]  /*0a40*/  @!P1 IADD3 R9, PT, PT, R9, 0x40, RZ ;  /* 0x0000004009099810 */ /* 0x000fce0007ffe0ff */
.L_x_8:
[----:B------:R-:W-:Y:S01]  /*0a50*/  LEA R3, R5, 0xc0800000, 0x17 ;  /* 0xc080000005037811 */ /* 0x000fe200078eb8ff */
[----:B------:R-:W-:-:S04]  /*0a60*/  VIADD R4, R4, 0xffffff81 ;  /* 0xffffff8104047836 */ /* 0x000fc80000000000 */
[----:B------:R-:W-:Y:S02]  /*0a70*/  IMAD.IADD R3, R8, 0x1, -R3 ;  /* 0x0000000108037824 */ /* 0x000fe400078e0a03 */
[C---:B------:R-:W-:Y:S01]  /*0a80*/  IMAD R0, R4.reuse, -0x800000, R7 ;  /* 0xff80000004007824 */ /* 0x040fe200078e0207 */
[----:B------:R-:W-:Y:S01]  /*0a90*/  IADD3 R4, PT, PT, R4, 0x7f, -R5 ;  /* 0x0000007f04047810 */ /* 0x000fe20007ffe805 */
[----:B------:R-:W0:Y:S01]  /*0aa0*/  MUFU.RCP R8, R3 ;  /* 0x0000000300087308 */ /* 0x000e220000001000 */
[----:B------:R-:W-:-:S03]  /*0ab0*/  FADD.FTZ R11, -R3, -RZ ;  /* 0x800000ff030b7221 */ /* 0x000fc60000010100 */
[----:B------:R-:W-:Y:S02]  /*0ac0*/  IMAD.IADD R4, R4, 0x1, R9 ;  /* 0x0000000104047824 */ /* 0x000fe400078e0209 */
[----:B0-----:R-:W-:-:S04]  /*0ad0*/  FFMA R13, R8, R11, 1 ;  /* 0x3f800000080d7423 */ /* 0x001fc8000000000b */
[----:B------:R-:W-:-:S04]  /*0ae0*/  FFMA R10, R8, R13, R8 ;  /* 0x0000000d080a7223 */ /* 0x000fc80000000008 */
[----:B------:R-:W-:-:S04]  /*0af0*/  FFMA R7, R0, R10, RZ ;  /* 0x0000000a00077223 */ /* 0x000fc800000000ff */
[----:B------:R-:W-:-:S04]  /*0b00*/  FFMA R8, R11, R7, R0 ;  /* 0x000000070b087223 */ /* 0x000fc80000000000 */
[----:B------:R-:W-:-:S04]  /*0b10*/  FFMA R7, R10, R8, R7 ;  /* 0x000000080a077223 */ /* 0x000fc80000000007 */
[----:B------:R-:W-:-:S04]  /*0b20*/  FFMA R8, R11, R7, R0 ;  /* 0x000000070b087223 */ /* 0x000fc80000000000 */
[----:B------:R-:W-:-:S05]  /*0b30*/  FFMA R0, R10, R8, R7 ;  /* 0x000000080a007223 */ /* 0x000fca0000000007 */
[----:B------:R-:W-:-:S04]  /*0b40*/  SHF.R.U32.HI R3, RZ, 0x17, R0 ;  /* 0x00000017ff037819 */ /* 0x000fc80000011600 */
[----:B------:R-:W-:-:S05]  /*0b50*/  LOP3.LUT R3, R3, 0xff, RZ, 0xc0, !PT ;  /* 0x000000ff03037812 */ /* 0x000fca00078ec0ff */
[----:B------:R-:W-:-:S04]  /*0b60*/  IMAD.IADD R9, R3, 0x1, R4 ;  /* 0x0000000103097824 */ /* 0x000fc800078e0204 */
[----:B------:R-:W-:-:S05]  /*0b70*/  VIADD R3, R9, 0xffffffff ;  /* 0xffffffff09037836 */ /* 0x000fca0000000000 */
[----:B------:R-:W-:-:S13]  /*0b80*/  ISETP.GE.U32.AND P0, PT, R3, 0xfe, PT ;  /* 0x000000fe0300780c */ /* 0x000fda0003f06070 */
[----:B------:R-:W-:Y:S05]  /*0b90*/  @!P0 BRA `(.L_x_13) ;  /* 0x0000000000808947 */ /* 0x000fea0003800000 */
[----:B------:R-:W-:-:S13]  /*0ba0*/  ISETP.GT.AND P0, PT, R9, 0xfe, PT ;  /* 0x000000fe0900780c */ /* 0x000fda0003f04270 */
[----:B------:R-:W-:Y:S05]  /*0bb0*/  @P0 BRA `(.L_x_14) ;  /* 0x00000000006c0947 */ /* 0x000fea0003800000 */
[----:B------:R-:W-:-:S13]  /*0bc0*/  ISETP.GE.AND P0, PT, R9, 0x1, PT ;  /* 0x000000010900780c */ /* 0x000fda0003f06270 */
[----:B------:R-:W-:Y:S05]  /*0bd0*/  @P0 BRA `(.L_x_15) ;  /* 0x0000000000980947 */ /* 0x000fea0003800000 */
[----:B------:R-:W-:Y:S02]  /*0be0*/  ISETP.GE.AND P0, PT, R9, -0x18, PT ;  /* 0xffffffe80900780c */ /* 0x000fe40003f06270 */
[----:B------:R-:W-:-:S11]  /*0bf0*/  LOP3.LUT R0, R0, 0x80000000, RZ, 0xc0, !PT ;  /* 0x8000000000007812 */ /* 0x000fd600078ec0ff */
[----:B------:R-:W-:Y:S05]  /*0c00*/  @!P0 BRA `(.L_x_15) ;  /* 0x00000000008c8947 */ /* 0x000fea0003800000 */
[CCC-:B------:R-:W-:Y:S01]  /*0c10*/  FFMA.RZ R3, R10.reuse, R8.reuse, R7.reuse ;  /* 0x000000080a037223 */ /* 0x1c0fe2000000c007 */
[CCC-:B------:R-:W-:Y:S01]  /*0c20*/  FFMA.RM R4, R10.reuse, R8.reuse, R7.reuse ;  /* 0x000000080a047223 */ /* 0x1c0fe20000004007 */
[C---:B------:R-:W-:Y:S02]  /*0c30*/  ISETP.NE.AND P2, PT, R9.reuse, RZ, PT ;  /* 0x000000ff0900720c */ /* 0x040fe40003f45270 */
[----:B------:R-:W-:Y:S02]  /*0c40*/  ISETP.NE.AND P1, PT, R9, RZ, PT ;  /* 0x000000ff0900720c */ /* 0x000fe40003f25270 */
[----:B------:R-:W-:Y:S01]  /*0c50*/  LOP3.LUT R5, R3, 0x7fffff, RZ, 0xc0, !PT ;  /* 0x007fffff03057812 */ /* 0x000fe200078ec0ff */
[----:B------:R-:W-:Y:S01]  /*0c60*/  FFMA.RP R3, R10, R8, R7 ;  /* 0x000000080a037223 */ /* 0x000fe20000008007 */
[----:B------:R-:W-:Y:S01]  /*0c70*/  IADD3 R8, PT, PT, R9, 0x20, RZ ;  /* 0x0000002009087810 */ /* 0x000fe20007ffe0ff */
[----:B------:R-:W-:Y:S01]  /*0c80*/  IMAD.MOV R7, RZ, RZ, -R9 ;  /* 0x000000ffff077224 */ /* 0x000fe200078e0a09 */
[----:B------:R-:W-:-:S02]  /*0c90*/  LOP3.LUT R5, R5, 0x800000, RZ, 0xfc, !PT ;  /* 0x0080000005057812 */ /* 0x000fc400078efcff */
[----:B------:R-:W-:Y:S02]  /*0ca0*/  FSETP.NEU.FTZ.AND P0, PT, R3, R4, PT ;  /* 0x000000040300720b */ /* 0x000fe40003f1d000 */
[----:B------:R-:W-:Y:S02]  /*0cb0*/  SHF.L.U32 R8, R5, R8, RZ ;  /* 0x0000000805087219 */ /* 0x000fe400000006ff */
[----:B------:R-:W-:Y:S02]  /*0cc0*/  SEL R4, R7, RZ, P2 ;  /* 0x000000ff07047207 */ /* 0x000fe40001000000 */
[----:B------:R-:W-:Y:S02]  /*0cd0*/  ISETP.NE.AND P1, PT, R8, RZ, P1 ;  /* 0x000000ff0800720c */ /* 0x000fe40000f25270 */
[----:B------:R-:W-:Y:S02]  /*0ce0*/  SHF.R.U32.HI R4, RZ, R4, R5 ;  /* 0x00000004ff047219 */ /* 0x000fe40000011605 */
[----:B------:R-:W-:-:S02]  /*0cf0*/  PLOP3.LUT P0, PT, P0, P1, PT, 0xf8, 0x8f ;  /* 0x00000000008f781c */ /* 0x000fc40000703f70 */
[----:B------:R-:W-:Y:S02]  /*0d00*/  SHF.R.U32.HI R8, RZ, 0x1, R4 ;  /* 0x00000001ff087819 */ /* 0x000fe40000011604 */
[----:B------:R-:W-:-:S04]  /*0d10*/  SEL R3, RZ, 0x1, !P0 ;  /* 0x00000001ff037807 */ /* 0x000fc80004000000 */
[----:B------:R-:W-:-:S04]  /*0d20*/  LOP3.LUT R3, R3, 0x1, R8, 0xf8, !PT ;  /* 0x0000000103037812 */ /* 0x000fc800078ef808 */
[----:B------:R-:W-:-:S05]  /*0d30*/  LOP3.LUT R3, R3, R4, RZ, 0xc0, !PT ;  /* 0x0000000403037212 */ /* 0x000fca00078ec0ff */
[----:B------:R-:W-:-:S05]  /*0d40*/  IMAD.IADD R3, R8, 0x1, R3 ;  /* 0x0000000108037824 */ /* 0x000fca00078e0203 */
[----:B------:R-:W-:Y:S01]  /*0d50*/  LOP3.LUT R0, R3, R0, RZ, 0xfc, !PT ;  /* 0x0000000003007212 */ /* 0x000fe200078efcff */
[----:B------:R-:W-:Y:S06]  /*0d60*/  BRA `(.L_x_15) ;  /* 0x0000000000347947 */ /* 0x000fec0003800000 */
.L_x_14:
[----:B------:R-:W-:-:S04]  /*0d70*/  LOP3.LUT R0, R0, 0x80000000, RZ, 0xc0, !PT ;  /* 0x8000000000007812 */ /* 0x000fc800078ec0ff */
[----:B------:R-:W-:Y:S01]  /*0d80*/  LOP3.LUT R0, R0, 0x7f800000, RZ, 0xfc, !PT ;  /* 0x7f80000000007812 */ /* 0x000fe200078efcff */
[----:B------:R-:W-:Y:S06]  /*0d90*/  BRA `(.L_x_15) ;  /* 0x0000000000287947 */ /* 0x000fec0003800000 */
.L_x_13:
[----:B------:R-:W-:Y:S01]  /*0da0*/  IMAD R0, R4, 0x800000, R0 ;  /* 0x0080000004007824 */ /* 0x000fe200078e0200 */
[----:B------:R-:W-:Y:S06]  /*0db0*/  BRA `(.L_x_15) ;  /* 0x0000000000207947 */ /* 0x000fec0003800000 */
.L_x_12:
[----:B------:R-:W-:-:S04]  /*0dc0*/  LOP3.LUT R0, R8, 0x80000000, R7, 0x48, !PT ;  /* 0x8000000008007812 */ /* 0x000fc800078e4807 */
[----:B------:R-:W-:Y:S01]  /*0dd0*/  LOP3.LUT R0, R0, 0x7f800000, RZ, 0xfc, !PT ;  /* 0x7f80000000007812 */ /* 0x000fe200078efcff */
[----:B------:R-:W-:Y:S06]  /*0de0*/  BRA `(.L_x_15) ;  /* 0x0000000000147947 */ /* 0x000fec0003800000 */
.L_x_11:
[----:B------:R-:W-:Y:S01]  /*0df0*/  LOP3.LUT R0, R8, 0x80000000, R7, 0x48, !PT ;  /* 0x8000000008007812 */ /* 0x000fe200078e4807 */
[----:B------:R-:W-:Y:S06]  /*0e00*/  BRA `(.L_x_15) ;  /* 0x00000000000c7947 */ /* 0x000fec0003800000 */
.L_x_10:
[----:B------:R-:W0:Y:S01]  /*0e10*/  MUFU.RSQ R0, -QNAN ;  /* 0xffc0000000007908 */ /* 0x000e220000001400 */
[----:B------:R-:W-:Y:S05]  /*0e20*/  BRA `(.L_x_15) ;  /* 0x0000000000047947 */ /* 0x000fea0003800000 */
.L_x_9:
[----:B------:R-:W-:-:S07]  /*0e30*/  FADD.FTZ R0, R0, R3 ;  /* 0x0000000300007221 */ /* 0x000fce0000010000 */
.L_x_15:
[----:B------:R-:W-:-:S04]  /*0e40*/  IMAD.MOV.U32 R3, RZ, RZ, 0x0 ;  /* 0x00000000ff037424 */ /* 0x000fc800078e00ff */
[----:B0-----:R-:W-:Y:S05]  /*0e50*/  RET.REL.NODEC R2 `(_Z18compute_var_kernelPKfS0_Pfiiii) ;  /* 0xfffffff002687950 */ /* 0x001fea0003c3ffff */
.L_x_16:
        /* <DEDUP_REMOVED lines=10> */
.L_x_32:


//--------------------- .text._Z19compute_mean_kernelPKfPfiiii --------------------------
	.section	.text._Z19compute_mean_kernelPKfPfiiii,"ax",@progbits
	.align	128
        .global         _Z19compute_mean_kernelPKfPfiiii
        .type           _Z19compute_mean_kernelPKfPfiiii,@function
        .size           _Z19compute_mean_kernelPKfPfiiii,(.L_x_33 - _Z19compute_mean_kernelPKfPfiiii)
        .other          _Z19compute_mean_kernelPKfPfiiii,@"STO_CUDA_ENTRY STV_DEFAULT"
_Z19compute_mean_kernelPKfPfiiii:
.text._Z19compute_mean_kernelPKfPfiiii:
        /* <DEDUP_REMOVED lines=15> */
[----:B------:R-:W0:Y:S01]  /*00f0*/  LDC R10, c[0x0][0x360] ;  /* 0x0000d800ff0a7b82 */ /* 0x000e220000000800 */
[----:B------:R-:W-:-:S03]  /*0100*/  ISETP.NE.AND P0, PT, R5, RZ, PT ;  /* 0x000000ff0500720c */ /* 0x000fc60003f05270 */
[----:B------:R-:W-:-:S04]  /*0110*/  IABS R9, R8 ;  /* 0x0000000800097213 */ /* 0x000fc80000000000 */
[----:B------:R-:W1:Y:S01]  /*0120*/  I2F.RP R4, R9 ;  /* 0x0000000900047306 */ /* 0x000e620000209400 */
[----:B------:R-:W2:Y:S08]  /*0130*/  LDC R11, c[0x0][0x39c] ;  /* 0x0000e700ff0b7b82 */ /* 0x000eb00000000800 */
[----:B------:R-:W3:Y:S01]  /*0140*/  LDC.64 R2, c[0x0][0x380] ;  /* 0x0000e000ff027b82 */ /* 0x000ee20000000a00 */
[----:B-1----:R-:W1:Y:S02]  /*0150*/  MUFU.RCP R4, R4 ;  /* 0x0000000400047308 */ /* 0x002e640000001000 */
[----:B-1----:R-:W-:-:S06]  /*0160*/  VIADD R12, R4, 0xffffffe ;  /* 0x0ffffffe040c7836 */ /* 0x002fcc0000000000 */
[----:B------:R1:W4:Y:S02]  /*0170*/  F2I.FTZ.U32.TRUNC.NTZ R13, R12 ;  /* 0x0000000c000d7305 */ /* 0x000324000021f000 */
[----:B-1----:R-:W-:Y:S02]  /*0180*/  IMAD.MOV.U32 R12, RZ, RZ, RZ ;  /* 0x000000ffff0c7224 */ /* 0x002fe400078e00ff */
[----:B----4-:R-:W-:-:S04]  /*0190*/  IMAD.MOV R14, RZ, RZ, -R13 ;  /* 0x000000ffff0e7224 */ /* 0x010fc800078e0a0d */
[----:B------:R-:W-:Y:S01]  /*01a0*/  IMAD R15, R14, R9, RZ ;  /* 0x000000090e0f7224 */ /* 0x000fe200078e02ff */
[----:B------:R-:W-:-:S03]  /*01b0*/  LOP3.LUT R14, RZ, R5, RZ, 0x33, !PT ;  /* 0x00000005ff0e7212 */ /* 0x000fc600078e33ff */
[----:B------:R-:W-:-:S04]  /*01c0*/  IMAD.HI.U32 R13, R13, R15, R12 ;  /* 0x0000000f0d0d7227 */ /* 0x000fc800078e000c */
[----:B------:R-:W-:Y:S02]  /*01d0*/  IMAD.MOV.U32 R12, RZ, RZ, RZ ;  /* 0x000000ffff0c7224 */ /* 0x000fe400078e00ff */
[----:B0-23--:R-:W-:-:S07]  /*01e0*/  IMAD.MOV.U32 R15, RZ, RZ, R0 ;  /* 0x000000ffff0f7224 */ /* 0x00dfce00078e0000 */
.L_x_19:
[----:B------:R-:W-:Y:S02]  /*01f0*/  IABS R5, R8 ;  /* 0x0000000800057213 */ /* 0x000fe40000000000 */
[----:B------:R-:W-:Y:S02]  /*0200*/  IABS R4, R15 ;  /* 0x0000000f00047213 */ /* 0x000fe40000000000 */
[----:B------:R-:W-:Y:S01]  /*0210*/  IABS R16, R11 ;  /* 0x0000000b00107213 */ /* 0x000fe20000000000 */
[----:B------:R-:W-:Y:S02]  /*0220*/  IMAD.MOV R5, RZ, RZ, -R5 ;  /* 0x000000ffff057224 */ /* 0x000fe400078e0a05 */
[----:B------:R-:W-:Y:S01]  /*0230*/  IMAD.HI.U32 R17, R13, R4, RZ ;  /* 0x000000040d117227 */ /* 0x000fe200078e00ff */
[----:B------:R-:W0:Y:S03]  /*0240*/  I2F.RP R18, R16 ;  /* 0x0000001000127306 */ /* 0x000e260000209400 */
[----:B------:R-:W-:Y:S01]  /*0250*/  IMAD R4, R17, R5, R4 ;  /* 0x0000000511047224 */ /* 0x000fe200078e0204 */
[----:B------:R-:W-:-:S04]  /*0260*/  IABS R5, R8 ;  /* 0x0000000800057213 */ /* 0x000fc80000000000 */
[----:B------:R-:W-:Y:S01]  /*0270*/  ISETP.GT.U32.AND P3, PT, R9, R4, PT ;  /* 0x000000040900720c */ /* 0x000fe20003f64070 */
[----:B0-----:R-:W0:-:S12]  /*0280*/  MUFU.RCP R18, R18 ;  /* 0x0000001200127308 */ /* 0x001e180000001000 */
[----:B------:R-:W-:Y:S01]  /*0290*/  @!P3 IADD3 R4, PT, PT, R4, -R5, RZ ;  /* 0x800000050404b210 */ /* 0x000fe20007ffe0ff */
[----:B------:R-:W-:Y:S01]  /*02a0*/  @!P3 VIADD R17, R17, 0x1 ;  /* 0x000000011111b836 */ /* 0x000fe20000000000 */
[----:B------:R-:W-:Y:S02]  /*02b0*/  ISETP.NE.AND P3, PT, R8, RZ, PT ;  /* 0x000000ff0800720c */ /* 0x000fe40003f65270 */
[----:B------:R-:W-:Y:S02]  /*02c0*/  ISETP.GE.U32.AND P1, PT, R4, R9, PT ;  /* 0x000000090400720c */ /* 0x000fe40003f26070 */
[----:B------:R-:W-:-:S04]  /*02d0*/  LOP3.LUT R4, R15, R8, RZ, 0x3c, !PT ;  /* 0x000000080f047212 */ /* 0x000fc800078e3cff */
[----:B------:R-:W-:Y:S01]  /*02e0*/  ISETP.GE.AND P2, PT, R4, RZ, PT ;  /* 0x000000ff0400720c */ /* 0x000fe20003f46270 */
[----:B0-----:R-:W-:-:S04]  /*02f0*/  VIADD R4, R18, 0xffffffe ;  /* 0x0ffffffe12047836 */ /* 0x001fc80000000000 */
[----:B------:R0:W1:Y:S02]  /*0300*/  F2I.FTZ.U32.TRUNC.NTZ R5, R4 ;  /* 0x0000000400057305 */ /* 0x000064000021f000 */
[----:B------:R-:W-:-:S06]  /*0310*/  @P1 VIADD R17, R17, 0x1 ;  /* 0x0000000111111836 */ /* 0x000fcc0000000000 */
[----:B------:R-:W-:Y:S01]  /*0320*/  @!P2 IMAD.MOV R17, RZ, RZ, -R17 ;  /* 0x000000ffff11a224 */ /* 0x000fe200078e0a11 */
[----:B------:R-:W-:Y:S01]  /*0330*/  @!P3 LOP3.LUT R17, RZ, R8, RZ, 0x33, !PT ;  /* 0x00000008ff11b212 */ /* 0x000fe200078e33ff */
[----:B0-----:R-:W-:-:S04]  /*0340*/  HFMA2 R4, -RZ, RZ, 0, 0 ;  /* 0x00000000ff047431 */ /* 0x001fc800000001ff */
[----:B------:R-:W-:Y:S02]  /*0350*/  IMAD.MOV R18, RZ, RZ, -R17 ;  /* 0x000000ffff127224 */ /* 0x000fe400078e0a11 */
[----:B-1----:R-:W-:Y:S02]  /*0360*/  IMAD.MOV R19, RZ, RZ, -R5 ;  /* 0x000000ffff137224 */ /* 0x002fe400078e0a05 */
[----:B------:R-:W-:Y:S02]  /*0370*/  IMAD R18, R8, R18, R15 ;  /* 0x0000001208127224 */ /* 0x000fe400078e020f */
[----:B------:R-:W-:Y:S02]  /*0380*/  IMAD R19, R19, R16, RZ ;  /* 0x0000001013137224 */ /* 0x000fe400078e02ff */
[----:B------:R-:W-:Y:S01]  /*0390*/  IMAD R17, R17, UR4, R6 ;  /* 0x0000000411117c24 */ /* 0x000fe2000f8e0206 */
[----:B------:R-:W-:Y:S01]  /*03a0*/  IABS R20, R18 ;  /* 0x0000001200147213 */ /* 0x000fe20000000000 */
[----:B------:R-:W-:-:S04]  /*03b0*/  IMAD.HI.U32 R4, R5, R19, R4 ;  /* 0x0000001305047227 */ /* 0x000fc800078e0004 */
[----:B------:R-:W-:-:S04]  /*03c0*/  IMAD.MOV.U32 R5, RZ, RZ, R20 ;  /* 0x000000ffff057224 */ /* 0x000fc800078e0014 */
[----:B------:R-:W-:-:S04]  /*03d0*/  IMAD.HI.U32 R4, R4, R5, RZ ;  /* 0x0000000504047227 */ /* 0x000fc800078e00ff */
[----:B------:R-:W-:-:S04]  /*03e0*/  IMAD.MOV R19, RZ, RZ, -R4 ;  /* 0x000000ffff137224 */ /* 0x000fc800078e0a04 */
[----:B------:R-:W-:-:S05]  /*03f0*/  IMAD R5, R16, R19, R5 ;  /* 0x0000001310057224 */ /* 0x000fca00078e0205 */
[----:B------:R-:W-:-:S13]  /*0400*/  ISETP.GT.U32.AND P2, PT, R16, R5, PT ;  /* 0x000000051000720c */ /* 0x000fda0003f44070 */
[----:B------:R-:W-:Y:S02]  /*0410*/  @!P2 IMAD.IADD R5, R5, 0x1, -R16 ;  /* 0x000000010505a824 */ /* 0x000fe400078e0a10 */
[----:B------:R-:W-:-:S03]  /*0420*/  @!P2 VIADD R4, R4, 0x1 ;  /* 0x000000010404a836 */ /* 0x000fc60000000000 */
[----:B------:R-:W-:Y:S02]  /*0430*/  ISETP.GE.U32.AND P1, PT, R5, R16, PT ;  /* 0x000000100500720c */ /* 0x000fe40003f26070 */
[----:B------:R-:W-:-:S04]  /*0440*/  LOP3.LUT R5, R18, R11, RZ, 0x3c, !PT ;  /* 0x0000000b12057212 */ /* 0x000fc800078e3cff */
[----:B------:R-:W-:-:S07]  /*0450*/  ISETP.GE.AND P3, PT, R5, RZ, PT ;  /* 0x000000ff0500720c */ /* 0x000fce0003f66270 */
[----:B------:R-:W-:-:S06]  /*0460*/  @P1 VIADD R4, R4, 0x1 ;  /* 0x0000000104041836 */ /* 0x000fcc0000000000 */
[----:B------:R-:W-:-:S05]  /*0470*/  @!P3 IMAD.MOV R4, RZ, RZ, -R4 ;  /* 0x000000ffff04b224 */ /* 0x000fca00078e0a04 */
[----:B------:R-:W-:-:S04]  /*0480*/  SEL R4, R14, R4, !P0 ;  /* 0x000000040e047207 */ /* 0x000fc80004000000 */
[----:B------:R-:W-:Y:S01]  /*0490*/  IADD3 R5, PT, PT, -R4, RZ, RZ ;  /* 0x000000ff04057210 */ /* 0x000fe20007ffe1ff */
[----:B------:R-:W-:-:S04]  /*04a0*/  IMAD R17, R17, UR5, R4 ;  /* 0x0000000511117c24 */ /* 0x000fc8000f8e0204 */
[----:B------:R-:W-:-:S04]  /*04b0*/  IMAD R18, R11, R5, R18 ;  /* 0x000000050b127224 */ /* 0x000fc800078e0212 */
[----:B------:R-:W-:-:S04]  /*04c0*/  IMAD R5, R17, R11, R18 ;  /* 0x0000000b11057224 */ /* 0x000fc800078e0212 */
[----:B------:R-:W-:-:S06]  /*04d0*/  IMAD.WIDE R4, R5, 0x4, R2 ;  /* 0x0000000405047825 */ /* 0x000fcc00078e0202 */
[----:B------:R-:W2:Y:S01]  /*04e0*/  LDG.E R5, desc[UR6][R4.64] ;  /* 0x0000000604057981 */ /* 0x000ea2000c1e1900 */
[----:B------:R-:W-:-:S05]  /*04f0*/  IMAD.IADD R15, R10, 0x1, R15 ;  /* 0x000000010a0f7824 */ /* 0x000fca00078e020f */
[----:B------:R-:W-:Y:S01]  /*0500*/  ISETP.GE.AND P1, PT, R15, R7, PT ;  /* 0x000000070f00720c */ /* 0x000fe20003f26270 */
[----:B--2---:R-:W-:-:S12]  /*0510*/  FADD R12, R5, R12 ;  /* 0x0000000c050c7221 */ /* 0x004fd80000000000 */
[----:B------:R-:W-:Y:S05]  /*0520*/  @!P1 BRA `(.L_x_19) ;  /* 0xfffffffc00309947 */ /* 0x000fea000383ffff */
.L_x_18:
[----:B------:R-:W-:Y:S05]  /*0530*/  BSYNC.RECONVERGENT B0 ;  /* 0x0000000000007941 */ /* 0x000fea0003800200 */
.L_x_17:
        /* <DEDUP_REMOVED lines=11> */
.L_x_21:
        /* <DEDUP_REMOVED lines=11> */
.L_x_20:
[----:B------:R-:W-:Y:S05]  /*06a0*/  @P1 EXIT ;  /* 0x000000000000194d */ /* 0x000fea0003800000 */
[----:B------:R-:W1:Y:S01]  /*06b0*/  S2UR UR5, SR_CgaCtaId ;  /* 0x00000000000579c3 */ /* 0x000e620000008800 */
[----:B------:R-:W-:Y:S01]  /*06c0*/  UMOV UR4, 0x400 ;  /* 0x0000040000047882 */ /* 0x000fe20000000000 */
[----:B0-----:R-:W-:-:S04]  /*06d0*/  I2FP.F32.S32 R3, R7 ;  /* 0x0000000700037245 */ /* 0x001fc80000201400 */
[----:B------:R-:W0:Y:S02]  /*06e0*/  MUFU.RCP R2, R3 ;  /* 0x0000000300027308 */ /* 0x000e240000001000 */
        /* <DEDUP_REMOVED lines=10> */
[----:B------:R-:W-:Y:S05]  /*0790*/  CALL.REL.NOINC `($__internal_1_$__cuda_sm3x_div_rn_noftz_f32_slowpath) ;  /* 0x0000000000147944 */ /* 0x000fea0003c00000 */
[----:B------:R-:W-:-:S07]  /*07a0*/  IMAD.MOV.U32 R5, RZ, RZ, R0 ;  /* 0x000000ffff057224 */ /* 0x000fce00078e0000 */
.L_x_22:
[----:B------:R-:W0:Y:S02]  /*07b0*/  LDC.64 R2, c[0x0][0x388] ;  /* 0x0000e200ff027b82 */ /* 0x000e240000000a00 */
[----:B0-----:R-:W-:-:S05]  /*07c0*/  IMAD.WIDE.U32 R6, R6, 0x4, R2 ;  /* 0x0000000406067825 */ /* 0x001fca00078e0002 */
[----:B------:R-:W-:Y:S01]  /*07d0*/  STG.E desc[UR6][R6.64], R5 ;  /* 0x0000000506007986 */ /* 0x000fe2000c101906 */
[----:B------:R-:W-:Y:S05]  /*07e0*/  EXIT ;  /* 0x000000000000794d */ /* 0x000fea0003800000 */
        .weak           $__internal_1_$__cuda_sm3x_div_rn_noftz_f32_slowpath
        .type           $__internal_1_$__cuda_sm3x_div_rn_noftz_f32_slowpath,@function
        .size           $__internal_1_$__cuda_sm3x_div_rn_noftz_f32_slowpath,(.L_x_33 - $__internal_1_$__cuda_sm3x_div_rn_noftz_f32_slowpath)
$__internal_1_$__cuda_sm3x_div_rn_noftz_f32_slowpath:
        /* <DEDUP_REMOVED lines=35> */
.L_x_23:
        /* <DEDUP_REMOVED lines=50> */
.L_x_29:
[----:B------:R-:W-:-:S04]  /*0d40*/  LOP3.LUT R0, R0, 0x80000000, RZ, 0xc0, !PT ;  /* 0x8000000000007812 */ /* 0x000fc800078ec0ff */
[----:B------:R-:W-:Y:S01]  /*0d50*/  LOP3.LUT R0, R0, 0x7f800000, RZ, 0xfc, !PT ;  /* 0x7f80000000007812 */ /* 0x000fe200078efcff */
[----:B------:R-:W-:Y:S06]  /*0d60*/  BRA `(.L_x_30) ;  /* 0x0000000000287947 */ /* 0x000fec0003800000 */
.L_x_28:
[----:B------:R-:W-:Y:S01]  /*0d70*/  IMAD R0, R4, 0x800000, R0 ;  /* 0x0080000004007824 */ /* 0x000fe200078e0200 */
[----:B------:R-:W-:Y:S06]  /*0d80*/  BRA `(.L_x_30) ;  /* 0x0000000000207947 */ /* 0x000fec0003800000 */
.L_x_27:
[----:B------:R-:W-:-:S04]  /*0d90*/  LOP3.LUT R0, R8, 0x80000000, R7, 0x48, !PT ;  /* 0x8000000008007812 */ /* 0x000fc800078e4807 */
[----:B------:R-:W-:Y:S01]  /*0da0*/  LOP3.LUT R0, R0, 0x7f800000, RZ, 0xfc, !PT ;  /* 0x7f80000000007812 */ /* 0x000fe200078efcff */
[----:B------:R-:W-:Y:S06]  /*0db0*/  BRA `(.L_x_30) ;  /* 0x0000000000147947 */ /* 0x000fec0003800000 */
.L_x_26:
[----:B------:R-:W-:Y:S01]  /*0dc0*/  LOP3.LUT R0, R8, 0x80000000, R7, 0x48, !PT ;  /* 0x8000000008007812 */ /* 0x000fe200078e4807 */
[----:B------:R-:W-:Y:S06]  /*0dd0*/  BRA `(.L_x_30) ;  /* 0x00000000000c7947 */ /* 0x000fec0003800000 */
.L_x_25:
[----:B------:R-:W0:Y:S01]  /*0de0*/  MUFU.RSQ R0, -QNAN ;  /* 0xffc0000000007908 */ /* 0x000e220000001400 */
[----:B------:R-:W-:Y:S05]  /*0df0*/  BRA `(.L_x_30) ;  /* 0x0000000000047947 */ /* 0x000fea0003800000 */
.L_x_24:
[----:B------:R-:W-:-:S07]  /*0e00*/  FADD.FTZ R0, R0, R3 ;  /* 0x0000000300007221 */ /* 0x000fce0000010000 */
.L_x_30:
[----:B------:R-:W-:-:S04]  /*0e10*/  IMAD.MOV.U32 R3, RZ, RZ, 0x0 ;  /* 0x00000000ff037424 */ /* 0x000fc800078e00ff */
[----:B0-----:R-:W-:Y:S05]  /*0e20*/  RET.REL.NODEC R2 `(_Z19compute_mean_kernelPKfPfiiii) ;  /* 0xfffffff002747950 */ /* 0x001fea0003c3ffff */
.L_x_31:
        /* <DEDUP_REMOVED lines=13> */
.L_x_33:


//--------------------- .nv.shared._Z24batchnorm_forward_kernelPKfPfS0_S0_S0_S0_fiiii --------------------------
	.section	.nv.shared._Z24batchnorm_forward_kernelPKfPfS0_S0_S0_S0_fiiii,"aw",@nobits
	.sectionflags	@""
	.align	16
	.zero		1024


//--------------------- .nv.shared.reserved.0     --------------------------
	.section	.nv.shared.reserved.0,"aw",@nobits
	.weak		__nv_reservedSMEM_offset_0_alias
	.size		__nv_reservedSMEM_offset_0_alias, 0, 64
	.other		__nv_reservedSMEM_offset_0_alias,@"STO_CUDA_RESERVED_SHARED STV_DEFAULT"
__nv_reservedSMEM_offset_0_alias:
	.zero		0
	.zero		64


//--------------------- .nv.shared._Z28update_moving_average_kernelPfS_PKfS1_fi --------------------------
	.section	.nv.shared._Z28update_moving_average_kernelPfS_PKfS1_fi,"aw",@nobits
	.sectionflags	@""
	.align	16
	.zero		1024


//--------------------- .nv.shared._Z18compute_var_kernelPKfS0_Pfiiii --------------------------
	.section	.nv.shared._Z18compute_var_kernelPKfS0_Pfiiii,"aw",@nobits
	.sectionflags	@""
	.align	16
	.zero		1024


//--------------------- .nv.shared._Z19compute_mean_kernelPKfPfiiii --------------------------
	.section	.nv.shared._Z19compute_mean_kernelPKfPfiiii,"aw",@nobits
	.sectionflags	@""
	.align	16
	.zero		1024


//--------------------- .nv.constant0._Z24batchnorm_forward_kernelPKfPfS0_S0_S0_S0_fiiii --------------------------
	.section	.nv.constant0._Z24batchnorm_forward_kernelPKfPfS0_S0_S0_S0_fiiii,"a",@progbits
	.sectionflags	@""
	.align	4
.nv.constant0._Z24batchnorm_forward_kernelPKfPfS0_S0_S0_S0_fiiii:
	.zero		964


//--------------------- .nv.constant0._Z28update_moving_average_kernelPfS_PKfS1_fi --------------------------
	.section	.nv.constant0._Z28update_moving_average_kernelPfS_PKfS1_fi,"a",@progbits
	.sectionflags	@""
	.align	4
.nv.constant0._Z28update_moving_average_kernelPfS_PKfS1_fi:
	.zero		936


//--------------------- .nv.constant0._Z18compute_var_kernelPKfS0_Pfiiii --------------------------
	.section	.nv.constant0._Z18compute_var_kernelPKfS0_Pfiiii,"a",@progbits
	.sectionflags	@""
	.align	4
.nv.constant0._Z18compute_var_kernelPKfS0_Pfiiii:
	.zero		936


//--------------------- .nv.constant0._Z19compute_mean_kernelPKfPfiiii --------------------------
	.section	.nv.constant0._Z19compute_mean_kernelPKfPfiiii,"a",@progbits
	.sectionflags	@""
	.align	4
.nv.constant0._Z19compute_mean_kernelPKfPfiiii:
	.zero		928


//--------------------- SYMBOLS --------------------------

	.type		.nv.reservedSmem.offset0,@object
	.size		.nv.reservedSmem.offset0,0x4
	.type		.nv.reservedSmem.cap,@object
	.size		.nv.reservedSmem.cap,0x4
